//
// Generated by NVIDIA NVVM Compiler
//
// Compiler Build ID: CL-36424714
// Cuda compilation tools, release 13.0, V13.0.88
// Based on NVVM 20.0.0
//

.version 9.0
.target sm_100
.address_size 64

	// .globl	_Z9in_perm_kPcPmS_S_mmm
.extern .shared .align 16 .b8 s[];

.visible .entry _Z9in_perm_kPcPmS_S_mmm(
	.param .u64 .ptr .align 1 _Z9in_perm_kPcPmS_S_mmm_param_0,
	.param .u64 .ptr .align 1 _Z9in_perm_kPcPmS_S_mmm_param_1,
	.param .u64 .ptr .align 1 _Z9in_perm_kPcPmS_S_mmm_param_2,
	.param .u64 .ptr .align 1 _Z9in_perm_kPcPmS_S_mmm_param_3,
	.param .u64 _Z9in_perm_kPcPmS_S_mmm_param_4,
	.param .u64 _Z9in_perm_kPcPmS_S_mmm_param_5,
	.param .u64 _Z9in_perm_kPcPmS_S_mmm_param_6
)
{
	.reg .pred 	%p<9>;
	.reg .b32 	%r<25>;
	.reg .b64 	%rd<54>;
	.reg .b64 	%fd<5>;

	ld.param.u64 	%rd28, [_Z9in_perm_kPcPmS_S_mmm_param_0];
	ld.param.u64 	%rd29, [_Z9in_perm_kPcPmS_S_mmm_param_1];
	ld.param.u64 	%rd30, [_Z9in_perm_kPcPmS_S_mmm_param_2];
	ld.param.u64 	%rd31, [_Z9in_perm_kPcPmS_S_mmm_param_3];
	ld.param.u64 	%rd32, [_Z9in_perm_kPcPmS_S_mmm_param_4];
	ld.param.u64 	%rd33, [_Z9in_perm_kPcPmS_S_mmm_param_5];
	ld.param.u64 	%rd34, [_Z9in_perm_kPcPmS_S_mmm_param_6];
	mov.u32 	%r1, %ctaid.x;
	cvt.u64.u32 	%rd35, %r1;
	mul.lo.s64 	%rd1, %rd34, %rd35;
	mov.u32 	%r6, %nctaid.x;
	cvt.u64.u32 	%rd2, %r6;
	and.b64  	%rd36, %rd1, -4294967296;
	setp.ne.s64 	%p1, %rd36, 0;
	@%p1 bra 	$L__BB0_2;
	cvt.u32.u64 	%r7, %rd2;
	cvt.u32.u64 	%r8, %rd1;
	div.u32 	%r9, %r8, %r7;
	cvt.u64.u32 	%rd50, %r9;
	bra.uni 	$L__BB0_3;
$L__BB0_2:
	div.u64 	%rd50, %rd1, %rd2;
$L__BB0_3:
	cvt.u32.u64 	%r24, %rd50;
	add.s32 	%r10, %r1, 1;
	cvt.u64.u32 	%rd37, %r10;
	mul.lo.s64 	%rd6, %rd34, %rd37;
	and.b64  	%rd38, %rd6, -4294967296;
	setp.ne.s64 	%p2, %rd38, 0;
	@%p2 bra 	$L__BB0_5;
	cvt.u32.u64 	%r11, %rd2;
	cvt.u32.u64 	%r12, %rd6;
	div.u32 	%r13, %r12, %r11;
	cvt.u64.u32 	%rd51, %r13;
	bra.uni 	$L__BB0_6;
$L__BB0_5:
	div.u64 	%rd51, %rd6, %rd2;
$L__BB0_6:
	cvt.u32.u64 	%r3, %rd51;
	setp.ge.s32 	%p3, %r24, %r3;
	@%p3 bra 	$L__BB0_15;
	cvta.to.global.u64 	%rd10, %rd28;
	mov.u32 	%r14, %tid.x;
	cvt.u64.u32 	%rd11, %r14;
	mov.u32 	%r15, %ntid.x;
	cvt.u64.u32 	%rd12, %r15;
	cvta.to.global.u64 	%rd13, %rd29;
	cvta.to.global.u64 	%rd14, %rd31;
	cvta.to.global.u64 	%rd15, %rd30;
	mov.u32 	%r18, s;
$L__BB0_8:
	setp.le.u64 	%p4, %rd33, %rd11;
	cvt.s64.s32 	%rd39, %r24;
	add.s64 	%rd40, %rd32, %rd39;
	shl.b64 	%rd41, %rd40, 5;
	add.s64 	%rd42, %rd13, %rd41;
	ld.global.u64 	%rd16, [%rd42];
	ld.global.u64 	%rd17, [%rd42+8];
	add.s64 	%rd18, %rd42, 24;
	ld.global.u64 	%rd19, [%rd42+16];
	@%p4 bra 	$L__BB0_11;
	ld.global.u64 	%rd20, [%rd18];
	mov.u64 	%rd52, %rd11;
$L__BB0_10:
	add.s64 	%rd43, %rd52, %rd20;
	shl.b64 	%rd44, %rd43, 3;
	add.s64 	%rd45, %rd15, %rd44;
	ld.global.f64 	%fd1, [%rd45];
	cvt.u32.u64 	%r16, %rd52;
	shl.b32 	%r17, %r16, 3;
	add.s32 	%r19, %r18, %r17;
	st.shared.f64 	[%r19], %fd1;
	add.s64 	%rd52, %rd52, %rd12;
	setp.lt.u64 	%p5, %rd52, %rd33;
	@%p5 bra 	$L__BB0_10;
$L__BB0_11:
	setp.le.u64 	%p6, %rd33, %rd11;
	bar.sync 	0;
	@%p6 bra 	$L__BB0_14;
	add.s64 	%rd23, %rd14, %rd19;
	add.s64 	%rd24, %rd10, %rd17;
	add.s64 	%rd25, %rd10, %rd16;
	mov.u64 	%rd53, %rd11;
$L__BB0_13:
	shl.b64 	%rd46, %rd53, 3;
	add.s64 	%rd47, %rd25, %rd46;
	ld.global.u32 	%r20, [%rd47];
	shl.b32 	%r21, %r20, 3;
	add.s32 	%r23, %r18, %r21;
	ld.shared.f64 	%fd2, [%r23];
	add.s64 	%rd48, %rd24, %rd46;
	ld.global.f64 	%fd3, [%rd48];
	mul.f64 	%fd4, %fd2, %fd3;
	add.s64 	%rd49, %rd23, %rd46;
	st.global.f64 	[%rd49], %fd4;
	add.s64 	%rd53, %rd53, %rd12;
	setp.lt.u64 	%p7, %rd53, %rd33;
	@%p7 bra 	$L__BB0_13;
$L__BB0_14:
	bar.sync 	0;
	add.s32 	%r24, %r24, 1;
	setp.ne.s32 	%p8, %r24, %r3;
	@%p8 bra 	$L__BB0_8;
$L__BB0_15:
	ret;

}
	// .globl	_Z10out_perm_kPdPcPmS0_S0_mmm
.visible .entry _Z10out_perm_kPdPcPmS0_S0_mmm(
	.param .u64 .ptr .align 1 _Z10out_perm_kPdPcPmS0_S0_mmm_param_0,
	.param .u64 .ptr .align 1 _Z10out_perm_kPdPcPmS0_S0_mmm_param_1,
	.param .u64 .ptr .align 1 _Z10out_perm_kPdPcPmS0_S0_mmm_param_2,
	.param .u64 .ptr .align 1 _Z10out_perm_kPdPcPmS0_S0_mmm_param_3,
	.param .u64 .ptr .align 1 _Z10out_perm_kPdPcPmS0_S0_mmm_param_4,
	.param .u64 _Z10out_perm_kPdPcPmS0_S0_mmm_param_5,
	.param .u64 _Z10out_perm_kPdPcPmS0_S0_mmm_param_6,
	.param .u64 _Z10out_perm_kPdPcPmS0_S0_mmm_param_7
)
{
	.reg .pred 	%p<23>;
	.reg .b32 	%r<43>;
	.reg .b64 	%rd<95>;
	.reg .b64 	%fd<10>;

	ld.param.u64 	%rd40, [_Z10out_perm_kPdPcPmS0_S0_mmm_param_2];
	ld.param.u64 	%rd37, [_Z10out_perm_kPdPcPmS0_S0_mmm_param_5];
	ld.param.u64 	%rd38, [_Z10out_perm_kPdPcPmS0_S0_mmm_param_6];
	ld.param.u64 	%rd39, [_Z10out_perm_kPdPcPmS0_S0_mmm_param_7];
	cvta.to.global.u64 	%rd1, %rd40;
	mov.u32 	%r12, %tid.x;
	cvt.u64.u32 	%rd2, %r12;
	setp.le.u64 	%p1, %rd38, %rd2;
	@%p1 bra 	$L__BB1_3;
	mov.u32 	%r13, %ntid.x;
	cvt.u64.u32 	%rd3, %r13;
	mov.u32 	%r16, s;
	mov.u64 	%rd88, %rd2;
$L__BB1_2:
	cvt.u32.u64 	%r14, %rd88;
	shl.b32 	%r15, %r14, 3;
	add.s32 	%r17, %r16, %r15;
	mov.b64 	%rd41, 0;
	st.shared.u64 	[%r17], %rd41;
	add.s64 	%rd88, %rd88, %rd3;
	setp.lt.u64 	%p2, %rd88, %rd38;
	@%p2 bra 	$L__BB1_2;
$L__BB1_3:
	mov.u32 	%r1, %ctaid.x;
	cvt.u64.u32 	%rd42, %r1;
	mul.lo.s64 	%rd6, %rd39, %rd42;
	mov.u32 	%r18, %nctaid.x;
	cvt.u64.u32 	%rd7, %r18;
	and.b64  	%rd43, %rd6, -4294967296;
	setp.ne.s64 	%p3, %rd43, 0;
	@%p3 bra 	$L__BB1_5;
	cvt.u32.u64 	%r19, %rd7;
	cvt.u32.u64 	%r20, %rd6;
	div.u32 	%r21, %r20, %r19;
	cvt.u64.u32 	%rd89, %r21;
	bra.uni 	$L__BB1_6;
$L__BB1_5:
	div.u64 	%rd89, %rd6, %rd7;
$L__BB1_6:
	cvt.u32.u64 	%r39, %rd89;
	add.s32 	%r22, %r1, 1;
	cvt.u64.u32 	%rd44, %r22;
	mul.lo.s64 	%rd11, %rd39, %rd44;
	and.b64  	%rd45, %rd11, -4294967296;
	setp.ne.s64 	%p4, %rd45, 0;
	@%p4 bra 	$L__BB1_8;
	cvt.u32.u64 	%r23, %rd7;
	cvt.u32.u64 	%r24, %rd11;
	div.u32 	%r25, %r24, %r23;
	cvt.u64.u32 	%rd90, %r25;
	bra.uni 	$L__BB1_9;
$L__BB1_8:
	div.u64 	%rd90, %rd11, %rd7;
$L__BB1_9:
	cvt.u32.u64 	%r41, %rd90;
	setp.eq.s32 	%p5, %r1, 0;
	cvt.s64.s32 	%rd91, %rd89;
	setp.ge.u64 	%p6, %rd91, %rd39;
	or.pred  	%p7, %p5, %p6;
	@%p7 bra 	$L__BB1_13;
	add.s64 	%rd46, %rd91, %rd37;
	shl.b64 	%rd47, %rd46, 5;
	add.s64 	%rd48, %rd1, %rd47;
	ld.global.u64 	%rd16, [%rd48+24];
$L__BB1_11:
	add.s64 	%rd49, %rd91, %rd37;
	shl.b64 	%rd50, %rd49, 5;
	add.s64 	%rd51, %rd1, %rd50;
	ld.global.u64 	%rd52, [%rd51+24];
	setp.ne.s64 	%p8, %rd16, %rd52;
	@%p8 bra 	$L__BB1_13;
	add.s32 	%r39, %r39, 1;
	cvt.s64.s32 	%rd91, %r39;
	setp.gt.u64 	%p9, %rd39, %rd91;
	@%p9 bra 	$L__BB1_11;
$L__BB1_13:
	cvt.u32.u64 	%r26, %rd7;
	add.s32 	%r27, %r26, -1;
	setp.ge.u32 	%p10, %r1, %r27;
	cvt.s64.s32 	%rd92, %rd90;
	setp.ge.u64 	%p11, %rd92, %rd39;
	or.pred  	%p12, %p10, %p11;
	@%p12 bra 	$L__BB1_17;
	add.s64 	%rd53, %rd92, %rd37;
	shl.b64 	%rd54, %rd53, 5;
	add.s64 	%rd55, %rd1, %rd54;
	ld.global.u64 	%rd20, [%rd55+24];
$L__BB1_15:
	add.s64 	%rd56, %rd92, %rd37;
	shl.b64 	%rd57, %rd56, 5;
	add.s64 	%rd58, %rd1, %rd57;
	ld.global.u64 	%rd59, [%rd58+24];
	setp.ne.s64 	%p13, %rd20, %rd59;
	@%p13 bra 	$L__BB1_17;
	add.s32 	%r41, %r41, 1;
	cvt.s64.s32 	%rd92, %r41;
	setp.gt.u64 	%p14, %rd39, %rd92;
	@%p14 bra 	$L__BB1_15;
$L__BB1_17:
	setp.ge.s32 	%p15, %r39, %r41;
	@%p15 bra 	$L__BB1_26;
	mov.u32 	%r30, s;
	mov.u32 	%r32, %ntid.x;
$L__BB1_19:
	ld.param.u64 	%rd84, [_Z10out_perm_kPdPcPmS0_S0_mmm_param_0];
	setp.le.u64 	%p16, %rd38, %rd2;
	cvt.s64.s32 	%rd60, %r39;
	add.s64 	%rd61, %rd37, %rd60;
	cvta.to.global.u64 	%rd62, %rd84;
	shl.b64 	%rd63, %rd61, 3;
	add.s64 	%rd23, %rd62, %rd63;
	shl.b64 	%rd64, %rd61, 5;
	add.s64 	%rd24, %rd1, %rd64;
	ld.global.u64 	%rd25, [%rd24+24];
	@%p16 bra 	$L__BB1_22;
	ld.param.u64 	%rd87, [_Z10out_perm_kPdPcPmS0_S0_mmm_param_4];
	ld.param.u64 	%rd85, [_Z10out_perm_kPdPcPmS0_S0_mmm_param_1];
	ld.global.f64 	%fd1, [%rd23];
	ld.global.u64 	%rd65, [%rd24];
	ld.global.u64 	%rd66, [%rd24+8];
	ld.global.u64 	%rd67, [%rd24+16];
	cvta.to.global.u64 	%rd68, %rd87;
	add.s64 	%rd26, %rd68, %rd67;
	cvta.to.global.u64 	%rd69, %rd85;
	add.s64 	%rd27, %rd69, %rd66;
	add.s64 	%rd28, %rd69, %rd65;
	mov.u64 	%rd93, %rd2;
$L__BB1_21:
	shl.b64 	%rd70, %rd93, 3;
	add.s64 	%rd71, %rd28, %rd70;
	ld.global.u64 	%rd72, [%rd71];
	shl.b64 	%rd73, %rd72, 3;
	add.s64 	%rd74, %rd26, %rd73;
	ld.global.f64 	%fd2, [%rd74];
	add.s64 	%rd75, %rd27, %rd70;
	ld.global.f64 	%fd3, [%rd75];
	mul.f64 	%fd4, %fd2, %fd3;
	cvt.u32.u64 	%r28, %rd93;
	shl.b32 	%r29, %r28, 3;
	add.s32 	%r31, %r30, %r29;
	ld.shared.f64 	%fd5, [%r31];
	fma.rn.f64 	%fd6, %fd1, %fd4, %fd5;
	st.shared.f64 	[%r31], %fd6;
	cvt.u64.u32 	%rd76, %r32;
	add.s64 	%rd93, %rd93, %rd76;
	setp.lt.u64 	%p17, %rd93, %rd38;
	@%p17 bra 	$L__BB1_21;
$L__BB1_22:
	setp.le.u64 	%p18, %rd38, %rd2;
	ld.global.u64 	%rd77, [%rd24+56];
	setp.eq.s64 	%p19, %rd25, %rd77;
	or.pred  	%p20, %p19, %p18;
	@%p20 bra 	$L__BB1_25;
	mov.u64 	%rd94, %rd2;
$L__BB1_24:
	ld.param.u64 	%rd86, [_Z10out_perm_kPdPcPmS0_S0_mmm_param_3];
	cvt.u32.u64 	%r33, %rd94;
	shl.b32 	%r34, %r33, 3;
	add.s32 	%r36, %r30, %r34;
	ld.shared.f64 	%fd7, [%r36];
	add.s64 	%rd78, %rd94, %rd25;
	cvta.to.global.u64 	%rd79, %rd86;
	shl.b64 	%rd80, %rd78, 3;
	add.s64 	%rd81, %rd79, %rd80;
	ld.global.f64 	%fd8, [%rd81];
	add.f64 	%fd9, %fd7, %fd8;
	st.global.f64 	[%rd81], %fd9;
	mov.b64 	%rd82, 0;
	st.shared.u64 	[%r36], %rd82;
	cvt.u64.u32 	%rd83, %r32;
	add.s64 	%rd94, %rd94, %rd83;
	setp.lt.u64 	%p21, %rd94, %rd38;
	@%p21 bra 	$L__BB1_24;
$L__BB1_25:
	add.s32 	%r39, %r39, 1;
	setp.ne.s32 	%p22, %r39, %r41;
	@%p22 bra 	$L__BB1_19;
$L__BB1_26:
	ret;

}


// ===== COMPILED SASS (sm_100) =====

	.target	sm_100

	.elftype	@"ET_EXEC"


//--------------------- .note.nv.tkinfo           --------------------------
	.section	.note.nv.tkinfo,"",@"SHT_NOTE"
	.sectionflags	@"SHF_NOTE_NV_TKINFO"
	.tkinfo
        /*0018*/ 	.word	0x00000002
        /*0030*/ 	.string	""
        /*0030*/ 	.string	"ptxas"
        /*0030*/ 	.string	"Cuda compilation tools, release 13.0, V13.0.88"
        /*0030*/ 	.string	"Build cuda_13.0.r13.0/compiler.36424714_0"
        /*0030*/ 	.string	"-arch sm_100 -m 64 "



//--------------------- .note.nv.cuinfo           --------------------------
	.section	.note.nv.cuinfo,"",@"SHT_NOTE"
	.sectionflags	@"SHF_NOTE_NV_CUINFO"
        /*0018*/ 	.short	0x0002
        /*001a*/ 	.short	0x0064
        /*001c*/ 	.short	0x0082
	.zero		2


//--------------------- .nv.info                  --------------------------
	.section	.nv.info,"",@"SHT_CUDA_INFO"
	.align	4


	//----- nvinfo : EIATTR_REGCOUNT
	.align		4
        /*0000*/ 	.byte	0x04, 0x2f
        /*0002*/ 	.short	(.L_1 - .L_0)
	.align		4
.L_0:
        /*0004*/ 	.word	index@(_Z9in_perm_kPcPmS_S_mmm)
        /*0008*/ 	.word	0x0000001a


	//----- nvinfo : EIATTR_FRAME_SIZE
	.align		4
.L_1:
        /*000c*/ 	.byte	0x04, 0x11
        /*000e*/ 	.short	(.L_3 - .L_2)
	.align		4
.L_2:
        /*0010*/ 	.word	index@($__internal_1_$__cuda_sm20_div_u64)
        /*0014*/ 	.word	0x00000000


	//----- nvinfo : EIATTR_FRAME_SIZE
	.align		4
.L_3:
        /*0018*/ 	.byte	0x04, 0x11
        /*001a*/ 	.short	(.L_5 - .L_4)
	.align		4
.L_4:
        /*001c*/ 	.word	index@(_Z9in_perm_kPcPmS_S_mmm)
        /*0020*/ 	.word	0x00000000


	//----- nvinfo : EIATTR_REGCOUNT
	.align		4
.L_5:
        /*0024*/ 	.byte	0x04, 0x2f
        /*0026*/ 	.short	(.L_7 - .L_6)
	.align		4
.L_6:
        /*0028*/ 	.word	index@(_Z10out_perm_kPdPcPmS0_S0_mmm)
        /*002c*/ 	.word	0x0000001e


	//----- nvinfo : EIATTR_FRAME_SIZE
	.align		4
.L_7:
        /*0030*/ 	.byte	0x04, 0x11
        /*0032*/ 	.short	(.L_9 - .L_8)
	.align		4
.L_8:
        /*0034*/ 	.word	index@($__internal_0_$__cuda_sm20_div_u64)
        /*0038*/ 	.word	0x00000000


	//----- nvinfo : EIATTR_FRAME_SIZE
	.align		4
.L_9:
        /*003c*/ 	.byte	0x04, 0x11
        /*003e*/ 	.short	(.L_11 - .L_10)
	.align		4
.L_10:
        /*0040*/ 	.word	index@(_Z10out_perm_kPdPcPmS0_S0_mmm)
        /*0044*/ 	.word	0x00000000


	//----- nvinfo : EIATTR_MIN_STACK_SIZE
	.align		4
.L_11:
        /*0048*/ 	.byte	0x04, 0x12
        /*004a*/ 	.short	(.L_13 - .L_12)
	.align		4
.L_12:
        /*004c*/ 	.word	index@(_Z10out_perm_kPdPcPmS0_S0_mmm)
        /*0050*/ 	.word	0x00000000


	//----- nvinfo : EIATTR_MIN_STACK_SIZE
	.align		4
.L_13:
        /*0054*/ 	.byte	0x04, 0x12
        /*0056*/ 	.short	(.L_15 - .L_14)
	.align		4
.L_14:
        /*0058*/ 	.word	index@(_Z9in_perm_kPcPmS_S_mmm)
        /*005c*/ 	.word	0x00000000
.L_15:


//--------------------- .nv.compat                --------------------------
	.section	.nv.compat,"",@"SHT_CUDA_COMPAT_INFO"
	.align	4
        /*0000*/ 	.byte	0x02, 0x09, 0x00, 0x00, 0x02, 0x02, 0x01, 0x00, 0x02, 0x05, 0x05, 0x00, 0x03, 0x07, 0x01, 0x01
        /*0010*/ 	.byte	0x02, 0x03, 0x00, 0x00, 0x02, 0x06, 0x01, 0x00, 0x04, 0x0b, 0x08, 0x00, 0x01, 0x00, 0x00, 0x00
        /*0020*/ 	.byte	0x00, 0x00, 0x00, 0x00


//--------------------- .nv.info._Z10out_perm_kPdPcPmS0_S0_mmm --------------------------
	.section	.nv.info._Z10out_perm_kPdPcPmS0_S0_mmm,"",@"SHT_CUDA_INFO"
	.sectionflags	@""
	.align	4


	//----- nvinfo : EIATTR_CUDA_API_VERSION
	.align		4
        /*0000*/ 	.byte	0x04, 0x37
        /*0002*/ 	.short	(.L_17 - .L_16)
.L_16:
        /*0004*/ 	.word	0x00000082


	//----- nvinfo : EIATTR_KPARAM_INFO
	.align		4
.L_17:
        /*0008*/ 	.byte	0x04, 0x17
        /*000a*/ 	.short	(.L_19 - .L_18)
.L_18:
        /*000c*/ 	.word	0x00000000
        /*0010*/ 	.short	0x0007
        /*0012*/ 	.short	0x0038
        /*0014*/ 	.byte	0x00, 0xf0, 0x21, 0x00


	//----- nvinfo : EIATTR_KPARAM_INFO
	.align		4
.L_19:
        /*0018*/ 	.byte	0x04, 0x17
        /*001a*/ 	.short	(.L_21 - .L_20)
.L_20:
        /*001c*/ 	.word	0x00000000
        /*0020*/ 	.short	0x0006
        /*0022*/ 	.short	0x0030
        /*0024*/ 	.byte	0x00, 0xf0, 0x21, 0x00


	//----- nvinfo : EIATTR_KPARAM_INFO
	.align		4
.L_21:
        /*0028*/ 	.byte	0x04, 0x17
        /*002a*/ 	.short	(.L_23 - .L_22)
.L_22:
        /*002c*/ 	.word	0x00000000
        /*0030*/ 	.short	0x0005
        /*0032*/ 	.short	0x0028
        /*0034*/ 	.byte	0x00, 0xf0, 0x21, 0x00


	//----- nvinfo : EIATTR_KPARAM_INFO
	.align		4
.L_23:
        /*0038*/ 	.byte	0x04, 0x17
        /*003a*/ 	.short	(.L_25 - .L_24)
.L_24:
        /*003c*/ 	.word	0x00000000
        /*0040*/ 	.short	0x0004
        /*0042*/ 	.short	0x0020
        /*0044*/ 	.byte	0x00, 0xf5, 0x21, 0x00


	//----- nvinfo : EIATTR_KPARAM_INFO
	.align		4
.L_25:
        /*0048*/ 	.byte	0x04, 0x17
        /*004a*/ 	.short	(.L_27 - .L_26)
.L_26:
        /*004c*/ 	.word	0x00000000
        /*0050*/ 	.short	0x0003
        /*0052*/ 	.short	0x0018
        /*0054*/ 	.byte	0x00, 0xf5, 0x21, 0x00


	//----- nvinfo : EIATTR_KPARAM_INFO
	.align		4
.L_27:
        /*0058*/ 	.byte	0x04, 0x17
        /*005a*/ 	.short	(.L_29 - .L_28)
.L_28:
        /*005c*/ 	.word	0x00000000
        /*0060*/ 	.short	0x0002
        /*0062*/ 	.short	0x0010
        /*0064*/ 	.byte	0x00, 0xf5, 0x21, 0x00


	//----- nvinfo : EIATTR_KPARAM_INFO
	.align		4
.L_29:
        /*0068*/ 	.byte	0x04, 0x17
        /*006a*/ 	.short	(.L_31 - .L_30)
.L_30:
        /*006c*/ 	.word	0x00000000
        /*0070*/ 	.short	0x0001
        /*0072*/ 	.short	0x0008
        /*0074*/ 	.byte	0x00, 0xf5, 0x21, 0x00


	//----- nvinfo : EIATTR_KPARAM_INFO
	.align		4
.L_31:
        /*0078*/ 	.byte	0x04, 0x17
        /*007a*/ 	.short	(.L_33 - .L_32)
.L_32:
        /*007c*/ 	.word	0x00000000
        /*0080*/ 	.short	0x0000
        /*0082*/ 	.short	0x0000
        /*0084*/ 	.byte	0x00, 0xf5, 0x21, 0x00


	//----- nvinfo : EIATTR_SPARSE_MMA_MASK
	.align		4
.L_33:
        /*0088*/ 	.byte	0x03, 0x50
        /*008a*/ 	.short	0x0000


	//----- nvinfo : EIATTR_MAXREG_COUNT
	.align		4
        /*008c*/ 	.byte	0x03, 0x1b
        /*008e*/ 	.short	0x00ff


	//----- nvinfo : EIATTR_MERCURY_ISA_VERSION
	.align		4
        /*0090*/ 	.byte	0x03, 0x5f
        /*0092*/ 	.short	0x0101


	//----- nvinfo : EIATTR_VRC_CTA_INIT_COUNT
	.align		4
        /*0094*/ 	.byte	0x02, 0x4a
	.zero		1
	.zero		1


	//----- nvinfo : EIATTR_EXIT_INSTR_OFFSETS
	.align		4
        /*0098*/ 	.byte	0x04, 0x1c
        /*009a*/ 	.short	(.L_35 - .L_34)


	//   ....[0]....
.L_34:
        /*009c*/ 	.word	0x00000940


	//   ....[1]....
        /*00a0*/ 	.word	0x00000e70


	//----- nvinfo : EIATTR_CRS_STACK_SIZE
	.align		4
.L_35:
        /*00a4*/ 	.byte	0x04, 0x1e
        /*00a6*/ 	.short	(.L_37 - .L_36)
.L_36:
        /*00a8*/ 	.word	0x00000000


	//----- nvinfo : EIATTR_CBANK_PARAM_SIZE
	.align		4
.L_37:
        /*00ac*/ 	.byte	0x03, 0x19
        /*00ae*/ 	.short	0x0040


	//----- nvinfo : EIATTR_PARAM_CBANK
	.align		4
        /*00b0*/ 	.byte	0x04, 0x0a
        /*00b2*/ 	.short	(.L_39 - .L_38)
	.align		4
.L_38:
        /*00b4*/ 	.word	index@(.nv.constant0._Z10out_perm_kPdPcPmS0_S0_mmm)
        /*00b8*/ 	.short	0x0380
        /*00ba*/ 	.short	0x0040


	//----- nvinfo : EIATTR_SW_WAR
	.align		4
.L_39:
        /*00bc*/ 	.byte	0x04, 0x36
        /*00be*/ 	.short	(.L_41 - .L_40)
.L_40:
        /*00c0*/ 	.word	0x00000008
.L_41:


//--------------------- .nv.info._Z9in_perm_kPcPmS_S_mmm --------------------------
	.section	.nv.info._Z9in_perm_kPcPmS_S_mmm,"",@"SHT_CUDA_INFO"
	.sectionflags	@""
	.align	4


	//----- nvinfo : EIATTR_CUDA_API_VERSION
	.align		4
        /*0000*/ 	.byte	0x04, 0x37
        /*0002*/ 	.short	(.L_43 - .L_42)
.L_42:
        /*0004*/ 	.word	0x00000082


	//----- nvinfo : EIATTR_KPARAM_INFO
	.align		4
.L_43:
        /*0008*/ 	.byte	0x04, 0x17
        /*000a*/ 	.short	(.L_45 - .L_44)
.L_44:
        /*000c*/ 	.word	0x00000000
        /*0010*/ 	.short	0x0006
        /*0012*/ 	.short	0x0030
        /*0014*/ 	.byte	0x00, 0xf0, 0x21, 0x00


	//----- nvinfo : EIATTR_KPARAM_INFO
	.align		4
.L_45:
        /*0018*/ 	.byte	0x04, 0x17
        /*001a*/ 	.short	(.L_47 - .L_46)
.L_46:
        /*001c*/ 	.word	0x00000000
        /*0020*/ 	.short	0x0005
        /*0022*/ 	.short	0x0028
        /*0024*/ 	.byte	0x00, 0xf0, 0x21, 0x00


	//----- nvinfo : EIATTR_KPARAM_INFO
	.align		4
.L_47:
        /*0028*/ 	.byte	0x04, 0x17
        /*002a*/ 	.short	(.L_49 - .L_48)
.L_48:
        /*002c*/ 	.word	0x00000000
        /*0030*/ 	.short	0x0004
        /*0032*/ 	.short	0x0020
        /*0034*/ 	.byte	0x00, 0xf0, 0x21, 0x00


	//----- nvinfo : EIATTR_KPARAM_INFO
	.align		4
.L_49:
        /*0038*/ 	.byte	0x04, 0x17
        /*003a*/ 	.short	(.L_51 - .L_50)
.L_50:
        /*003c*/ 	.word	0x00000000
        /*0040*/ 	.short	0x0003
        /*0042*/ 	.short	0x0018
        /*0044*/ 	.byte	0x00, 0xf5, 0x21, 0x00


	//----- nvinfo : EIATTR_KPARAM_INFO
	.align		4
.L_51:
        /*0048*/ 	.byte	0x04, 0x17
        /*004a*/ 	.short	(.L_53 - .L_52)
.L_52:
        /*004c*/ 	.word	0x00000000
        /*0050*/ 	.short	0x0002
        /*0052*/ 	.short	0x0010
        /*0054*/ 	.byte	0x00, 0xf5, 0x21, 0x00


	//----- nvinfo : EIATTR_KPARAM_INFO
	.align		4
.L_53:
        /*0058*/ 	.byte	0x04, 0x17
        /*005a*/ 	.short	(.L_55 - .L_54)
.L_54:
        /*005c*/ 	.word	0x00000000
        /*0060*/ 	.short	0x0001
        /*0062*/ 	.short	0x0008
        /*0064*/ 	.byte	0x00, 0xf5, 0x21, 0x00


	//----- nvinfo : EIATTR_KPARAM_INFO
	.align		4
.L_55:
        /*0068*/ 	.byte	0x04, 0x17
        /*006a*/ 	.short	(.L_57 - .L_56)
.L_56:
        /*006c*/ 	.word	0x00000000
        /*0070*/ 	.short	0x0000
        /*0072*/ 	.short	0x0000
        /*0074*/ 	.byte	0x00, 0xf5, 0x21, 0x00


	//----- nvinfo : EIATTR_SPARSE_MMA_MASK
	.align		4
.L_57:
        /*0078*/ 	.byte	0x03, 0x50
        /*007a*/ 	.short	0x0000


	//----- nvinfo : EIATTR_MAXREG_COUNT
	.align		4
        /*007c*/ 	.byte	0x03, 0x1b
        /*007e*/ 	.short	0x00ff


	//----- nvinfo : EIATTR_NUM_BARRIERS
	.align		4
        /*0080*/ 	.byte	0x02, 0x4c
        /*0082*/ 	.byte	0x01
	.zero		1


	//----- nvinfo : EIATTR_MERCURY_ISA_VERSION
	.align		4
        /*0084*/ 	.byte	0x03, 0x5f
        /*0086*/ 	.short	0x0101


	//----- nvinfo : EIATTR_VRC_CTA_INIT_COUNT
	.align		4
        /*0088*/ 	.byte	0x02, 0x4a
	.zero		1
	.zero		1


	//----- nvinfo : EIATTR_EXIT_INSTR_OFFSETS
	.align		4
        /*008c*/ 	.byte	0x04, 0x1c
        /*008e*/ 	.short	(.L_59 - .L_58)


	//   ....[0]....
.L_58:
        /*0090*/ 	.word	0x00000400


	//   ....[1]....
        /*0094*/ 	.word	0x000008b0


	//----- nvinfo : EIATTR_CRS_STACK_SIZE
	.align		4
.L_59:
        /*0098*/ 	.byte	0x04, 0x1e
        /*009a*/ 	.short	(.L_61 - .L_60)
.L_60:
        /*009c*/ 	.word	0x00000000


	//----- nvinfo : EIATTR_CBANK_PARAM_SIZE
	.align		4
.L_61:
        /*00a0*/ 	.byte	0x03, 0x19
        /*00a2*/ 	.short	0x0038


	//----- nvinfo : EIATTR_PARAM_CBANK
	.align		4
        /*00a4*/ 	.byte	0x04, 0x0a
        /*00a6*/ 	.short	(.L_63 - .L_62)
	.align		4
.L_62:
        /*00a8*/ 	.word	index@(.nv.constant0._Z9in_perm_kPcPmS_S_mmm)
        /*00ac*/ 	.short	0x0380
        /*00ae*/ 	.short	0x0038


	//----- nvinfo : EIATTR_SW_WAR
	.align		4
.L_63:
        /*00b0*/ 	.byte	0x04, 0x36
        /*00b2*/ 	.short	(.L_65 - .L_64)
.L_64:
        /*00b4*/ 	.word	0x00000008
.L_65:


//--------------------- .nv.callgraph             --------------------------
	.section	.nv.callgraph,"",@"SHT_CUDA_CALLGRAPH"
	.align	4
	.sectionentsize	8
	.align		4
        /*0000*/ 	.word	0x00000000
	.align		4
        /*0004*/ 	.word	0xffffffff
	.align		4
        /*0008*/ 	.word	0x00000000
	.align		4
        /*000c*/ 	.word	0xfffffffe
	.align		4
        /*0010*/ 	.word	0x00000000
	.align		4
        /*0014*/ 	.word	0xfffffffd
	.align		4
        /*0018*/ 	.word	0x00000000
	.align		4
        /*001c*/ 	.word	0xfffffffc


//--------------------- .text._Z10out_perm_kPdPcPmS0_S0_mmm --------------------------
	.section	.text._Z10out_perm_kPdPcPmS0_S0_mmm,"ax",@progbits
	.align	128
        .global         _Z10out_perm_kPdPcPmS0_S0_mmm
        .type           _Z10out_perm_kPdPcPmS0_S0_mmm,@function
        .size           _Z10out_perm_kPdPcPmS0_S0_mmm,(.L_x_31 - _Z10out_perm_kPdPcPmS0_S0_mmm)
        .other          _Z10out_perm_kPdPcPmS0_S0_mmm,@"STO_CUDA_ENTRY STV_DEFAULT"
_Z10out_perm_kPdPcPmS0_S0_mmm:
.text._Z10out_perm_kPdPcPmS0_S0_mmm:
[----:B------:R-:W-:Y:S01]  /*0000*/  LDC R1, c[0x0][0x37c] ;  /* 0x0000df00ff017b82 */ /* 0x000fe20000000800 */
[----:B------:R-:W0:Y:S01]  /*0010*/  S2R R0, SR_TID.X ;  /* 0x0000000000007919 */ /* 0x000e220000002100 */
[----:B------:R-:W0:Y:S06]  /*0020*/  LDCU.64 UR4, c[0x0][0x3b0] ;  /* 0x00007600ff0477ac */ /* 0x000e2c0008000a00 */
[----:B------:R-:W1:Y:S01]  /*0030*/  S2UR UR8, SR_CTAID.X ;  /* 0x00000000000879c3 */ /* 0x000e620000002500 */
[----:B------:R-:W-:Y:S01]  /*0040*/  BSSY.RECONVERGENT B0, `(.L_x_0) ;  /* 0x0000011000007945 */ /* 0x000fe20003800200 */
[----:B0-----:R-:W-:-:S04]  /*0050*/  ISETP.GE.U32.AND P0, PT, R0, UR4, PT ;  /* 0x0000000400007c0c */ /* 0x001fc8000bf06070 */
[----:B------:R-:W-:-:S13]  /*0060*/  ISETP.GE.U32.AND.EX P0, PT, RZ, UR5, PT, P0 ;  /* 0x00000005ff007c0c */ /* 0x000fda000bf06100 */
[----:B-1----:R-:W-:Y:S05]  /*0070*/  @P0 BRA `(.L_x_1) ;  /* 0x0000000000340947 */ /* 0x002fea0003800000 */
[----:B------:R-:W0:Y:S01]  /*0080*/  S2R R3, SR_CgaCtaId ;  /* 0x0000000000037919 */ /* 0x000e220000008800 */
[----:B------:R-:W1:Y:S01]  /*0090*/  LDC R4, c[0x0][0x360] ;  /* 0x0000d800ff047b82 */ /* 0x000e620000000800 */
[----:B------:R-:W-:Y:S01]  /*00a0*/  MOV R2, 0x400 ;  /* 0x0000040000027802 */ /* 0x000fe20000000f00 */
[----:B------:R-:W-:Y:S02]  /*00b0*/  IMAD.MOV.U32 R5, RZ, RZ, R0 ;  /* 0x000000ffff057224 */ /* 0x000fe400078e0000 */
[----:B------:R-:W-:Y:S01]  /*00c0*/  IMAD.MOV.U32 R6, RZ, RZ, RZ ;  /* 0x000000ffff067224 */ /* 0x000fe200078e00ff */
[----:B0-----:R-:W-:-:S07]  /*00d0*/  LEA R2, R3, R2, 0x18 ;  /* 0x0000000203027211 */ /* 0x001fce00078ec0ff */
.L_x_2:
[----:B------:R-:W-:Y:S01]  /*00e0*/  IMAD R3, R5, 0x8, R2 ;  /* 0x0000000805037824 */ /* 0x000fe200078e0202 */
[----:B-1----:R-:W-:-:S04]  /*00f0*/  IADD3 R5, P0, PT, R4, R5, RZ ;  /* 0x0000000504057210 */ /* 0x002fc80007f1e0ff */
[----:B------:R0:W-:Y:S01]  /*0100*/  STS.64 [R3], RZ ;  /* 0x000000ff03007388 */ /* 0x0001e20000000a00 */
[----:B------:R-:W-:Y:S01]  /*0110*/  IMAD.X R6, RZ, RZ, R6, P0 ;  /* 0x000000ffff067224 */ /* 0x000fe200000e0606 */
[----:B------:R-:W-:-:S04]  /*0120*/  ISETP.GE.U32.AND P0, PT, R5, UR4, PT ;  /* 0x0000000405007c0c */ /* 0x000fc8000bf06070 */
[----:B------:R-:W-:-:S13]  /*0130*/  ISETP.GE.U32.AND.EX P0, PT, R6, UR5, PT, P0 ;  /* 0x0000000506007c0c */ /* 0x000fda000bf06100 */
[----:B0-----:R-:W-:Y:S05]  /*0140*/  @!P0 BRA `(.L_x_2) ;  /* 0xfffffffc00e48947 */ /* 0x001fea000383ffff */
.L_x_1:
[----:B------:R-:W-:Y:S05]  /*0150*/  BSYNC.RECONVERGENT B0 ;  /* 0x0000000000007941 */ /* 0x000fea0003800200 */
.L_x_0:
[----:B------:R-:W0:Y:S01]  /*0160*/  LDCU.64 UR6, c[0x0][0x3b8] ;  /* 0x00007700ff0677ac */ /* 0x000e220008000a00 */
[----:B------:R-:W1:Y:S01]  /*0170*/  LDC R2, c[0x0][0x370] ;  /* 0x0000dc00ff027b82 */ /* 0x000e620000000800 */
[----:B------:R-:W-:Y:S01]  /*0180*/  IMAD.MOV.U32 R3, RZ, RZ, RZ ;  /* 0x000000ffff037224 */ /* 0x000fe200078e00ff */
[----:B0-----:R-:W-:-:S04]  /*0190*/  UIMAD.WIDE.U32 UR4, UR8, UR6, URZ ;  /* 0x00000006080472a5 */ /* 0x001fc8000f8e00ff */
[----:B------:R-:W-:-:S04]  /*01a0*/  UIMAD UR6, UR8, UR7, UR5 ;  /* 0x00000007080672a4 */ /* 0x000fc8000f8e0205 */
[----:B------:R-:W-:-:S09]  /*01b0*/  UISETP.NE.U32.AND UP0, UPT, UR6, URZ, UPT ;  /* 0x000000ff0600728c */ /* 0x000fd2000bf05070 */
[----:B------:R-:W-:Y:S05]  /*01c0*/  BRA.U UP0, `(.L_x_3) ;  /* 0x00000001004c7547 */ /* 0x000fea000b800000 */
[----:B-1----:R-:W0:Y:S01]  /*01d0*/  I2F.U32.RP R6, R2 ;  /* 0x0000000200067306 */ /* 0x002e220000209000 */
[----:B------:R-:W-:-:S07]  /*01e0*/  ISETP.NE.U32.AND P2, PT, R2, RZ, PT ;  /* 0x000000ff0200720c */ /* 0x000fce0003f45070 */
[----:B0-----:R-:W0:Y:S02]  /*01f0*/  MUFU.RCP R6, R6 ;  /* 0x0000000600067308 */ /* 0x001e240000001000 */
[----:B0-----:R-:W-:-:S06]  /*0200*/  VIADD R4, R6, 0xffffffe ;  /* 0x0ffffffe06047836 */ /* 0x001fcc0000000000 */
[----:B------:R0:W1:Y:S02]  /*0210*/  F2I.FTZ.U32.TRUNC.NTZ R5, R4 ;  /* 0x0000000400057305 */ /* 0x000064000021f000 */
[----:B0-----:R-:W-:Y:S02]  /*0220*/  IMAD.MOV.U32 R4, RZ, RZ, RZ ;  /* 0x000000ffff047224 */ /* 0x001fe400078e00ff */
[----:B-1----:R-:W-:-:S04]  /*0230*/  IMAD.MOV R7, RZ, RZ, -R5 ;  /* 0x000000ffff077224 */ /* 0x002fc800078e0a05 */
[----:B------:R-:W-:-:S04]  /*0240*/  IMAD R7, R7, R2, RZ ;  /* 0x0000000207077224 */ /* 0x000fc800078e02ff */
[----:B------:R-:W-:-:S06]  /*0250*/  IMAD.HI.U32 R5, R5, R7, R4 ;  /* 0x0000000705057227 */ /* 0x000fcc00078e0004 */
[----:B------:R-:W-:-:S04]  /*0260*/  IMAD.HI.U32 R14, R5, UR4, RZ ;  /* 0x00000004050e7c27 */ /* 0x000fc8000f8e00ff */
[----:B------:R-:W-:-:S04]  /*0270*/  IMAD.MOV R5, RZ, RZ, -R14 ;  /* 0x000000ffff057224 */ /* 0x000fc800078e0a0e */
[----:B------:R-:W-:-:S05]  /*0280*/  IMAD R5, R2, R5, UR4 ;  /* 0x0000000402057e24 */ /* 0x000fca000f8e0205 */
[----:B------:R-:W-:-:S13]  /*0290*/  ISETP.GE.U32.AND P0, PT, R5, R2, PT ;  /* 0x000000020500720c */ /* 0x000fda0003f06070 */
[----:B------:R-:W-:Y:S02]  /*02a0*/  @P0 IMAD.IADD R5, R5, 0x1, -R2 ;  /* 0x0000000105050824 */ /* 0x000fe400078e0a02 */
[----:B------:R-:W-:-:S03]  /*02b0*/  @P0 VIADD R14, R14, 0x1 ;  /* 0x000000010e0e0836 */ /* 0x000fc60000000000 */
[----:B------:R-:W-:-:S13]  /*02c0*/  ISETP.GE.U32.AND P1, PT, R5, R2, PT ;  /* 0x000000020500720c */ /* 0x000fda0003f26070 */
[----:B------:R-:W-:Y:S01]  /*02d0*/  @P1 VIADD R14, R14, 0x1 ;  /* 0x000000010e0e1836 */ /* 0x000fe20000000000 */
[----:B------:R-:W-:Y:S01]  /*02e0*/  @!P2 LOP3.LUT R14, RZ, R2, RZ, 0x33, !PT ;  /* 0x00000002ff0ea212 */ /* 0x000fe200078e33ff */
[----:B------:R-:W-:Y:S06]  /*02f0*/  BRA `(.L_x_4) ;  /* 0x0000000000187947 */ /* 0x000fec0003800000 */
.L_x_3:
[----:B------:R-:W-:Y:S01]  /*0300*/  IMAD.U32 R6, RZ, RZ, UR4 ;  /* 0x00000004ff067e24 */ /* 0x000fe2000f8e00ff */
[----:B------:R-:W-:Y:S01]  /*0310*/  MOV R4, 0x350 ;  /* 0x0000035000047802 */ /* 0x000fe20000000f00 */
[----:B------:R-:W-:Y:S02]  /*0320*/  IMAD.U32 R7, RZ, RZ, UR5 ;  /* 0x00000005ff077e24 */ /* 0x000fe4000f8e00ff */
[----:B------:R-:W-:-:S07]  /*0330*/  IMAD.U32 R5, RZ, RZ, UR6 ;  /* 0x00000006ff057e24 */ /* 0x000fce000f8e00ff */
[----:B-1----:R-:W-:Y:S05]  /*0340*/  CALL.REL.NOINC `($__internal_0_$__cuda_sm20_div_u64) ;  /* 0x0000000800cc7944 */ /* 0x002fea0003c00000 */
[----:B------:R-:W-:-:S07]  /*0350*/  IMAD.MOV.U32 R14, RZ, RZ, R15 ;  /* 0x000000ffff0e7224 */ /* 0x000fce00078e000f */
.L_x_4:
[----:B------:R-:W0:Y:S01]  /*0360*/  LDC.64 R4, c[0x0][0x3b8] ;  /* 0x0000ee00ff047b82 */ /* 0x000e220000000a00 */
[----:B------:R-:W-:-:S06]  /*0370*/  UIADD3 UR4, UPT, UPT, UR8, 0x1, URZ ;  /* 0x0000000108047890 */ /* 0x000fcc000fffe0ff */
[----:B0-----:R-:W-:-:S04]  /*0380*/  IMAD.WIDE.U32 R6, R4, UR4, RZ ;  /* 0x0000000404067c25 */ /* 0x001fc8000f8e00ff */
[----:B------:R-:W-:-:S05]  /*0390*/  IMAD R5, R5, UR4, R7 ;  /* 0x0000000405057c24 */ /* 0x000fca000f8e0207 */
[----:B------:R-:W-:-:S13]  /*03a0*/  ISETP.NE.U32.AND P0, PT, R5, RZ, PT ;  /* 0x000000ff0500720c */ /* 0x000fda0003f05070 */
[----:B------:R-:W-:Y:S05]  /*03b0*/  @P0 BRA `(.L_x_5) ;  /* 0x00000000004c0947 */ /* 0x000fea0003800000 */
[----:B------:R-:W0:Y:S01]  /*03c0*/  I2F.U32.RP R3, R2 ;  /* 0x0000000200037306 */ /* 0x000e220000209000 */
        /* <DEDUP_REMOVED lines=8> */
[----:B------:R-:W-:-:S04]  /*0450*/  IMAD.HI.U32 R15, R7, R6, RZ ;  /* 0x00000006070f7227 */ /* 0x000fc800078e00ff */
[----:B------:R-:W-:-:S04]  /*0460*/  IMAD.MOV R7, RZ, RZ, -R15 ;  /* 0x000000ffff077224 */ /* 0x000fc800078e0a0f */
[----:B------:R-:W-:-:S05]  /*0470*/  IMAD R7, R2, R7, R6 ;  /* 0x0000000702077224 */ /* 0x000fca00078e0206 */
[----:B------:R-:W-:-:S13]  /*0480*/  ISETP.GE.U32.AND P0, PT, R7, R2, PT ;  /* 0x000000020700720c */ /* 0x000fda0003f06070 */
[----:B------:R-:W-:Y:S02]  /*0490*/  @P0 IMAD.IADD R7, R7, 0x1, -R2 ;  /* 0x0000000107070824 */ /* 0x000fe400078e0a02 */
[----:B------:R-:W-:-:S03]  /*04a0*/  @P0 VIADD R15, R15, 0x1 ;  /* 0x000000010f0f0836 */ /* 0x000fc60000000000 */
[----:B------:R-:W-:-:S13]  /*04b0*/  ISETP.GE.U32.AND P1, PT, R7, R2, PT ;  /* 0x000000020700720c */ /* 0x000fda0003f26070 */
[----:B------:R-:W-:Y:S01]  /*04c0*/  @P1 VIADD R15, R15, 0x1 ;  /* 0x000000010f0f1836 */ /* 0x000fe20000000000 */
[----:B------:R-:W-:Y:S01]  /*04d0*/  @!P2 LOP3.LUT R15, RZ, R2, RZ, 0x33, !PT ;  /* 0x00000002ff0fa212 */ /* 0x000fe200078e33ff */
[----:B------:R-:W-:Y:S06]  /*04e0*/  BRA `(.L_x_6) ;  /* 0x0000000000087947 */ /* 0x000fec0003800000 */
.L_x_5:
[----:B------:R-:W-:-:S07]  /*04f0*/  MOV R4, 0x510 ;  /* 0x0000051000047802 */ /* 0x000fce0000000f00 */
[----:B------:R-:W-:Y:S05]  /*0500*/  CALL.REL.NOINC `($__internal_0_$__cuda_sm20_div_u64) ;  /* 0x00000008005c7944 */ /* 0x000fea0003c00000 */
.L_x_6:
[----:B------:R-:W0:Y:S01]  /*0510*/  LDCU.64 UR4, c[0x0][0x3b8] ;  /* 0x00007700ff0477ac */ /* 0x000e220008000a00 */
[----:B------:R-:W-:Y:S01]  /*0520*/  SHF.R.S32.HI R3, RZ, 0x1f, R14 ;  /* 0x0000001fff037819 */ /* 0x000fe2000001140e */
[----:B------:R-:W1:Y:S01]  /*0530*/  LDCU.64 UR10, c[0x0][0x358] ;  /* 0x00006b00ff0a77ac */ /* 0x000e620008000a00 */
[----:B0-----:R-:W-:-:S04]  /*0540*/  ISETP.GE.U32.AND P0, PT, R14, UR4, PT ;  /* 0x000000040e007c0c */ /* 0x001fc8000bf06070 */
[----:B------:R-:W-:-:S04]  /*0550*/  ISETP.GE.U32.AND.EX P0, PT, R3, UR5, PT, P0 ;  /* 0x0000000503007c0c */ /* 0x000fc8000bf06100 */
[----:B------:R-:W-:-:S13]  /*0560*/  ISETP.EQ.OR P0, PT, RZ, UR8, P0 ;  /* 0x00000008ff007c0c */ /* 0x000fda0008702670 */
[----:B-1----:R-:W-:Y:S05]  /*0570*/  @P0 BRA `(.L_x_7) ;  /* 0x0000000000680947 */ /* 0x002fea0003800000 */
[----:B------:R-:W0:Y:S01]  /*0580*/  LDC.64 R4, c[0x0][0x390] ;  /* 0x0000e400ff047b82 */ /* 0x000e220000000a00 */
[----:B------:R-:W1:Y:S01]  /*0590*/  LDCU.64 UR4, c[0x0][0x3a8] ;  /* 0x00007500ff0477ac */ /* 0x000e620008000a00 */
[----:B------:R-:W-:Y:S02]  /*05a0*/  IMAD.MOV.U32 R8, RZ, RZ, R14 ;  /* 0x000000ffff087224 */ /* 0x000fe400078e000e */
[----:B------:R-:W-:Y:S01]  /*05b0*/  IMAD.MOV.U32 R9, RZ, RZ, R3 ;  /* 0x000000ffff097224 */ /* 0x000fe200078e0003 */
[----:B------:R-:W2:Y:S03]  /*05c0*/  LDCU.64 UR6, c[0x0][0x3b8] ;  /* 0x00007700ff0677ac */ /* 0x000ea60008000a00 */
[----:B------:R-:W3:Y:S01]  /*05d0*/  LDC.64 R10, c[0x0][0x390] ;  /* 0x0000e400ff0a7b82 */ /* 0x000ee20000000a00 */
[----:B-1----:R-:W-:-:S04]  /*05e0*/  IADD3 R3, P0, PT, R8, UR4, RZ ;  /* 0x0000000408037c10 */ /* 0x002fc8000ff1e0ff */
[----:B------:R-:W-:Y:S01]  /*05f0*/  IADD3.X R6, PT, PT, R9, UR5, RZ, P0, !PT ;  /* 0x0000000509067c10 */ /* 0x000fe200087fe4ff */
[----:B------:R-:W1:Y:S01]  /*0600*/  LDCU.64 UR4, c[0x0][0x3a8] ;  /* 0x00007500ff0477ac */ /* 0x000e620008000a00 */
[----:B0-----:R-:W-:-:S04]  /*0610*/  LEA R4, P0, R3, R4, 0x5 ;  /* 0x0000000403047211 */ /* 0x001fc800078028ff */
[----:B------:R-:W-:-:S05]  /*0620*/  LEA.HI.X R5, R3, R5, R6, 0x5, P0 ;  /* 0x0000000503057211 */ /* 0x000fca00000f2c06 */
[----:B-123--:R0:W5:Y:S04]  /*0630*/  LDG.E.64 R6, desc[UR10][R4.64+0x18] ;  /* 0x0000180a04067981 */ /* 0x00e168000c1e1b00 */
.L_x_8:
[----:B------:R-:W-:-:S04]  /*0640*/  IADD3 R3, P0, PT, R8, UR4, RZ ;  /* 0x0000000408037c10 */ /* 0x000fc8000ff1e0ff */
[----:B------:R-:W-:Y:S02]  /*0650*/  IADD3.X R8, PT, PT, R9, UR5, RZ, P0, !PT ;  /* 0x0000000509087c10 */ /* 0x000fe400087fe4ff */
[----:B0-----:R-:W-:-:S04]  /*0660*/  LEA R4, P0, R3, R10, 0x5 ;  /* 0x0000000a03047211 */ /* 0x001fc800078028ff */
[----:B------:R-:W-:-:S06]  /*0670*/  LEA.HI.X R5, R3, R11, R8, 0x5, P0 ;  /* 0x0000000b03057211 */ /* 0x000fcc00000f2c08 */
[----:B------:R-:W2:Y:S02]  /*0680*/  LDG.E.64 R4, desc[UR10][R4.64+0x18] ;  /* 0x0000180a04047981 */ /* 0x000ea4000c1e1b00 */
[----:B--2--5:R-:W-:-:S04]  /*0690*/  ISETP.NE.U32.AND P0, PT, R6, R4, PT ;  /* 0x000000040600720c */ /* 0x024fc80003f05070 */
[----:B------:R-:W-:-:S13]  /*06a0*/  ISETP.NE.AND.EX P0, PT, R7, R5, PT, P0 ;  /* 0x000000050700720c */ /* 0x000fda0003f05300 */
[----:B------:R-:W-:Y:S05]  /*06b0*/  @P0 BRA `(.L_x_7) ;  /* 0x0000000000180947 */ /* 0x000fea0003800000 */
[----:B------:R-:W-:-:S04]  /*06c0*/  VIADD R8, R14, 0x1 ;  /* 0x000000010e087836 */ /* 0x000fc80000000000 */
[--C-:B------:R-:W-:Y:S01]  /*06d0*/  IMAD.MOV.U32 R14, RZ, RZ, R8.reuse ;  /* 0x000000ffff0e7224 */ /* 0x100fe200078e0008 */
[----:B------:R-:W-:Y:S02]  /*06e0*/  ISETP.GE.U32.AND P0, PT, R8, UR6, PT ;  /* 0x0000000608007c0c */ /* 0x000fe4000bf06070 */
[----:B------:R-:W-:-:S04]  /*06f0*/  SHF.R.S32.HI R9, RZ, 0x1f, R8 ;  /* 0x0000001fff097819 */ /* 0x000fc80000011408 */
[----:B------:R-:W-:-:S13]  /*0700*/  ISETP.GE.U32.AND.EX P0, PT, R9, UR7, PT, P0 ;  /* 0x0000000709007c0c */ /* 0x000fda000bf06100 */
[----:B------:R-:W-:Y:S05]  /*0710*/  @!P0 BRA `(.L_x_8) ;  /* 0xfffffffc00c88947 */ /* 0x000fea000383ffff */
.L_x_7:
[----:B------:R-:W0:Y:S01]  /*0720*/  LDC.64 R6, c[0x0][0x3b8] ;  /* 0x0000ee00ff067b82 */ /* 0x000e220000000a00 */
[----:B------:R-:W-:Y:S01]  /*0730*/  SHF.R.S32.HI R4, RZ, 0x1f, R15 ;  /* 0x0000001fff047819 */ /* 0x000fe2000001140f */
[----:B------:R-:W-:Y:S01]  /*0740*/  VIADD R2, R2, 0xffffffff ;  /* 0xffffffff02027836 */ /* 0x000fe20000000000 */
[----:B0-----:R-:W-:-:S04]  /*0750*/  ISETP.GE.U32.AND P0, PT, R15, R6, PT ;  /* 0x000000060f00720c */ /* 0x001fc80003f06070 */
[----:B------:R-:W-:-:S04]  /*0760*/  ISETP.GE.U32.AND.EX P0, PT, R4, R7, PT, P0 ;  /* 0x000000070400720c */ /* 0x000fc80003f06100 */
[----:B------:R-:W-:-:S13]  /*0770*/  ISETP.LE.U32.OR P0, PT, R2, UR8, P0 ;  /* 0x0000000802007c0c */ /* 0x000fda0008703470 */
[----:B------:R-:W-:Y:S05]  /*0780*/  @P0 BRA `(.L_x_9) ;  /* 0x0000000000680947 */ /* 0x000fea0003800000 */
[----:B------:R-:W0:Y:S01]  /*0790*/  LDC.64 R8, c[0x0][0x390] ;  /* 0x0000e400ff087b82 */ /* 0x000e220000000a00 */
[----:B------:R-:W1:Y:S01]  /*07a0*/  LDCU.64 UR4, c[0x0][0x3a8] ;  /* 0x00007500ff0477ac */ /* 0x000e620008000a00 */
[----:B------:R-:W-:Y:S02]  /*07b0*/  IMAD.MOV.U32 R6, RZ, RZ, R15 ;  /* 0x000000ffff067224 */ /* 0x000fe400078e000f */
[----:B------:R-:W-:Y:S01]  /*07c0*/  IMAD.MOV.U32 R7, RZ, RZ, R4 ;  /* 0x000000ffff077224 */ /* 0x000fe200078e0004 */
[----:B------:R-:W2:Y:S02]  /*07d0*/  LDCU.64 UR6, c[0x0][0x3b8] ;  /* 0x00007700ff0677ac */ /* 0x000ea40008000a00 */
[----:B-1----:R-:W-:-:S04]  /*07e0*/  IADD3 R3, P0, PT, R6, UR4, RZ ;  /* 0x0000000406037c10 */ /* 0x002fc8000ff1e0ff */
[----:B------:R-:W-:Y:S01]  /*07f0*/  IADD3.X R4, PT, PT, R7, UR5, RZ, P0, !PT ;  /* 0x0000000507047c10 */ /* 0x000fe200087fe4ff */
[----:B------:R-:W1:Y:S01]  /*0800*/  LDCU.64 UR4, c[0x0][0x3a8] ;  /* 0x00007500ff0477ac */ /* 0x000e620008000a00 */
[----:B0-----:R-:W-:-:S04]  /*0810*/  LEA R2, P0, R3, R8, 0x5 ;  /* 0x0000000803027211 */ /* 0x001fc800078028ff */
[----:B------:R-:W-:Y:S02]  /*0820*/  LEA.HI.X R3, R3, R9, R4, 0x5, P0 ;  /* 0x0000000903037211 */ /* 0x000fe400000f2c04 */
[----:B------:R-:W0:Y:S03]  /*0830*/  LDC.64 R8, c[0x0][0x390] ;  /* 0x0000e400ff087b82 */ /* 0x000e260000000a00 */
[----:B-12---:R3:W5:Y:S04]  /*0840*/  LDG.E.64 R4, desc[UR10][R2.64+0x18] ;  /* 0x0000180a02047981 */ /* 0x006768000c1e1b00 */
.L_x_10:
[----:B---3--:R-:W-:-:S04]  /*0850*/  IADD3 R3, P0, PT, R6, UR4, RZ ;  /* 0x0000000406037c10 */ /* 0x008fc8000ff1e0ff */
        /* <DEDUP_REMOVED lines=13> */
.L_x_9:
[----:B------:R-:W-:-:S13]  /*0930*/  ISETP.GE.AND P0, PT, R14, R15, PT ;  /* 0x0000000f0e00720c */ /* 0x000fda0003f06270 */
[----:B------:R-:W-:Y:S05]  /*0940*/  @P0 EXIT ;  /* 0x000000000000094d */ /* 0x000fea0003800000 */
[----:B------:R-:W0:Y:S01]  /*0950*/  S2UR UR5, SR_CgaCtaId ;  /* 0x00000000000579c3 */ /* 0x000e220000008800 */
[----:B------:R-:W-:Y:S01]  /*0960*/  UMOV UR4, 0x400 ;  /* 0x0000040000047882 */ /* 0x000fe20000000000 */
[----:B------:R-:W1:Y:S02]  /*0970*/  LDCU UR6, c[0x0][0x360] ;  /* 0x00006c00ff0677ac */ /* 0x000e640008000800 */
[----:B01----:R-:W-:-:S12]  /*0980*/  ULEA UR4, UR5, UR4, 0x18 ;  /* 0x0000000405047291 */ /* 0x003fd8000f8ec0ff */
.L_x_17:
[----:B01----:R-:W0:Y:S01]  /*0990*/  LDC.64 R6, c[0x0][0x3a8] ;  /* 0x0000ea00ff067b82 */ /* 0x003e220000000a00 */
[----:B------:R-:W1:Y:S01]  /*09a0*/  LDCU.64 UR16, c[0x0][0x3b0] ;  /* 0x00007600ff1077ac */ /* 0x000e620008000a00 */
[----:B------:R-:W2:Y:S06]  /*09b0*/  LDCU.64 UR14, c[0x0][0x398] ;  /* 0x00007300ff0e77ac */ /* 0x000eac0008000a00 */
[----:B------:R-:W3:Y:S08]  /*09c0*/  LDC.64 R10, c[0x0][0x390] ;  /* 0x0000e400ff0a7b82 */ /* 0x000ef00000000a00 */
[----:B------:R-:W4:Y:S01]  /*09d0*/  LDC.64 R8, c[0x0][0x380] ;  /* 0x0000e000ff087b82 */ /* 0x000f220000000a00 */
[----:B0-----:R-:W-:-:S04]  /*09e0*/  IADD3 R6, P0, PT, R14, R6, RZ ;  /* 0x000000060e067210 */ /* 0x001fc80007f1e0ff */
[----:B------:R-:W-:Y:S02]  /*09f0*/  LEA.HI.X.SX32 R7, R14, R7, 0x1, P0 ;  /* 0x000000070e077211 */ /* 0x000fe400000f0eff */
[----:B---3--:R-:W-:-:S04]  /*0a00*/  LEA R10, P0, R6, R10, 0x5 ;  /* 0x0000000a060a7211 */ /* 0x008fc800078028ff */
[----:B------:R-:W-:-:S05]  /*0a10*/  LEA.HI.X R11, R6, R11, R7, 0x5, P0 ;  /* 0x0000000b060b7211 */ /* 0x000fca00000f2c07 */
[----:B------:R-:W3:Y:S04]  /*0a20*/  LDG.E.64 R4, desc[UR10][R10.64+0x18] ;  /* 0x0000180a0a047981 */ /* 0x000ee8000c1e1b00 */
[----:B------:R-:W3:Y:S01]  /*0a30*/  LDG.E.64 R2, desc[UR10][R10.64+0x38] ;  /* 0x0000380a0a027981 */ /* 0x000ee2000c1e1b00 */
[----:B-1----:R-:W-:Y:S01]  /*0a40*/  ISETP.GE.U32.AND P0, PT, R0, UR16, PT ;  /* 0x0000001000007c0c */ /* 0x002fe2000bf06070 */
[----:B------:R-:W-:Y:S03]  /*0a50*/  BSSY.RECONVERGENT B0, `(.L_x_11) ;  /* 0x000002a000007945 */ /* 0x000fe60003800200 */
[----:B------:R-:W-:Y:S02]  /*0a60*/  ISETP.GE.U32.AND.EX P1, PT, RZ, UR17, PT, P0 ;  /* 0x00000011ff007c0c */ /* 0x000fe4000bf26100 */
[----:B---3--:R-:W-:-:S02]  /*0a70*/  ISETP.EQ.U32.AND P0, PT, R4, R2, PT ;  /* 0x000000020400720c */ /* 0x008fc40003f02070 */
[C---:B----4-:R-:W-:Y:S02]  /*0a80*/  LEA R2, P2, R6.reuse, R8, 0x3 ;  /* 0x0000000806027211 */ /* 0x050fe400078418ff */
[----:B------:R-:W-:Y:S02]  /*0a90*/  ISETP.EQ.OR.EX P0, PT, R5, R3, P1, P0 ;  /* 0x000000030500720c */ /* 0x000fe40000f02700 */
[----:B------:R-:W-:-:S05]  /*0aa0*/  LEA.HI.X R3, R6, R9, R7, 0x3, P2 ;  /* 0x0000000906037211 */ /* 0x000fca00010f1c07 */
[----:B--2---:R-:W-:Y:S06]  /*0ab0*/  @P1 BRA `(.L_x_12) ;  /* 0x00000000008c1947 */ /* 0x004fec0003800000 */
[----:B------:R-:W2:Y:S01]  /*0ac0*/  LDG.E.64 R20, desc[UR10][R10.64+0x8] ;  /* 0x0000080a0a147981 */ /* 0x000ea2000c1e1b00 */
[----:B------:R-:W2:Y:S03]  /*0ad0*/  LDCU.64 UR12, c[0x0][0x388] ;  /* 0x00007100ff0c77ac */ /* 0x000ea60008000a00 */
[----:B------:R-:W3:Y:S01]  /*0ae0*/  LDG.E.64 R8, desc[UR10][R10.64+0x10] ;  /* 0x0000100a0a087981 */ /* 0x000ee2000c1e1b00 */
[----:B------:R-:W3:Y:S03]  /*0af0*/  LDCU.64 UR8, c[0x0][0x3a0] ;  /* 0x00007400ff0877ac */ /* 0x000ee60008000a00 */
[----:B------:R-:W4:Y:S04]  /*0b00*/  LDG.E.64 R6, desc[UR10][R10.64] ;  /* 0x0000000a0a067981 */ /* 0x000f28000c1e1b00 */
[----:B------:R-:W5:Y:S01]  /*0b10*/  LDG.E.64 R2, desc[UR10][R2.64] ;  /* 0x0000000a02027981 */ /* 0x000f62000c1e1b00 */
[----:B------:R-:W-:-:S02]  /*0b20*/  IMAD.MOV.U32 R23, RZ, RZ, R0 ;  /* 0x000000ffff177224 */ /* 0x000fc400078e0000 */
[----:B------:R-:W-:Y:S01]  /*0b30*/  IMAD.MOV.U32 R22, RZ, RZ, RZ ;  /* 0x000000ffff167224 */ /* 0x000fe200078e00ff */
[----:B--2---:R-:W-:Y:S02]  /*0b40*/  IADD3 R16, P2, PT, R20, UR12, RZ ;  /* 0x0000000c14107c10 */ /* 0x004fe4000ff5e0ff */
[----:B---3--:R-:W-:Y:S02]  /*0b50*/  IADD3 R17, P1, PT, R8, UR8, RZ ;  /* 0x0000000808117c10 */ /* 0x008fe4000ff3e0ff */
[----:B----4-:R-:W-:Y:S02]  /*0b60*/  IADD3 R18, P3, PT, R6, UR12, RZ ;  /* 0x0000000c06127c10 */ /* 0x010fe4000ff7e0ff */
[----:B------:R-:W-:Y:S02]  /*0b70*/  IADD3.X R20, PT, PT, R21, UR13, RZ, P2, !PT ;  /* 0x0000000d15147c10 */ /* 0x000fe400097fe4ff */
[----:B------:R-:W-:Y:S02]  /*0b80*/  IADD3.X R19, PT, PT, R9, UR9, RZ, P1, !PT ;  /* 0x0000000909137c10 */ /* 0x000fe40008ffe4ff */
[----:B------:R-:W-:-:S07]  /*0b90*/  IADD3.X R21, PT, PT, R7, UR13, RZ, P3, !PT ;  /* 0x0000000d07157c10 */ /* 0x000fce0009ffe4ff */
.L_x_13:
[C---:B------:R-:W-:Y:S01]  /*0ba0*/  IMAD.SHL.U32 R13, R23.reuse, 0x8, RZ ;  /* 0x00000008170d7824 */ /* 0x040fe200078e00ff */
[----:B------:R-:W-:-:S04]  /*0bb0*/  SHF.L.U64.HI R7, R23, 0x3, R22 ;  /* 0x0000000317077819 */ /* 0x000fc80000010216 */
[----:B------:R-:W-:-:S05]  /*0bc0*/  IADD3 R24, P1, PT, R13, R18, RZ ;  /* 0x000000120d187210 */ /* 0x000fca0007f3e0ff */
[----:B------:R-:W-:-:S05]  /*0bd0*/  IMAD.X R25, R7, 0x1, R21, P1 ;  /* 0x0000000107197824 */ /* 0x000fca00008e0615 */
[----:B0-----:R-:W2:Y:S01]  /*0be0*/  LDG.E.64 R8, desc[UR10][R24.64] ;  /* 0x0000000a18087981 */ /* 0x001ea2000c1e1b00 */
[----:B------:R-:W-:-:S05]  /*0bf0*/  IADD3 R12, P2, PT, R13, R16, RZ ;  /* 0x000000100d0c7210 */ /* 0x000fca0007f5e0ff */
[----:B------:R-:W-:Y:S01]  /*0c00*/  IMAD.X R13, R7, 0x1, R20, P2 ;  /* 0x00000001070d7824 */ /* 0x000fe200010e0614 */
[----:B------:R-:W-:-:S05]  /*0c10*/  LEA R27, R23, UR4, 0x3 ;  /* 0x00000004171b7c11 */ /* 0x000fca000f8e18ff */
[----:B------:R-:W0:Y:S01]  /*0c20*/  LDS.64 R10, [R27] ;  /* 0x000000001b0a7984 */ /* 0x000e220000000a00 */
[----:B--2---:R-:W-:-:S04]  /*0c30*/  LEA R6, P1, R8, R17, 0x3 ;  /* 0x0000001108067211 */ /* 0x004fc800078218ff */
[----:B------:R-:W-:Y:S02]  /*0c40*/  LEA.HI.X R7, R8, R19, R9, 0x3, P1 ;  /* 0x0000001308077211 */ /* 0x000fe400008f1c09 */
[----:B------:R-:W2:Y:S04]  /*0c50*/  LDG.E.64 R8, desc[UR10][R12.64] ;  /* 0x0000000a0c087981 */ /* 0x000ea8000c1e1b00 */
[----:B------:R-:W2:Y:S01]  /*0c60*/  LDG.E.64 R6, desc[UR10][R6.64] ;  /* 0x0000000a06067981 */ /* 0x000ea2000c1e1b00 */
[----:B------:R-:W-:-:S05]  /*0c70*/  IADD3 R23, P1, PT, R23, UR6, RZ ;  /* 0x0000000617177c10 */ /* 0x000fca000ff3e0ff */
[----:B------:R-:W-:Y:S01]  /*0c80*/  IMAD.X R22, RZ, RZ, R22, P1 ;  /* 0x000000ffff167224 */ /* 0x000fe200008e0616 */
[----:B------:R-:W-:-:S04]  /*0c90*/  ISETP.GE.U32.AND P1, PT, R23, UR16, PT ;  /* 0x0000001017007c0c */ /* 0x000fc8000bf26070 */
[----:B------:R-:W-:Y:S01]  /*0ca0*/  ISETP.GE.U32.AND.EX P1, PT, R22, UR17, PT, P1 ;  /* 0x0000001116007c0c */ /* 0x000fe2000bf26110 */
[----:B--2---:R-:W-:-:S08]  /*0cb0*/  DMUL R8, R6, R8 ;  /* 0x0000000806087228 */ /* 0x004fd00000000000 */
[----:B0----5:R-:W-:-:S07]  /*0cc0*/  DFMA R8, R2, R8, R10 ;  /* 0x000000080208722b */ /* 0x021fce000000000a */
[----:B------:R0:W-:Y:S01]  /*0cd0*/  STS.64 [R27], R8 ;  /* 0x000000081b007388 */ /* 0x0001e20000000a00 */
[----:B------:R-:W-:Y:S05]  /*0ce0*/  @!P1 BRA `(.L_x_13) ;  /* 0xfffffffc00ac9947 */ /* 0x000fea000383ffff */
.L_x_12:
[----:B------:R-:W-:Y:S05]  /*0cf0*/  BSYNC.RECONVERGENT B0 ;  /* 0x0000000000007941 */ /* 0x000fea0003800200 */
.L_x_11:
[----:B------:R-:W-:Y:S04]  /*0d00*/  BSSY.RECONVERGENT B0, `(.L_x_14) ;  /* 0x0000013000007945 */ /* 0x000fe80003800200 */
[----:B------:R-:W-:Y:S05]  /*0d10*/  @P0 BRA `(.L_x_15) ;  /* 0x0000000000440947 */ /* 0x000fea0003800000 */
[----:B------:R-:W-:Y:S02]  /*0d20*/  IMAD.MOV.U32 R11, RZ, RZ, R0 ;  /* 0x000000ffff0b7224 */ /* 0x000fe400078e0000 */
[----:B------:R-:W-:-:S07]  /*0d30*/  IMAD.MOV.U32 R13, RZ, RZ, RZ ;  /* 0x000000ffff0d7224 */ /* 0x000fce00078e00ff */
.L_x_16:
[----:B-1----:R-:W-:-:S05]  /*0d40*/  IADD3 R2, P0, PT, R4, R11, RZ ;  /* 0x0000000b04027210 */ /* 0x002fca0007f1e0ff */
[----:B------:R-:W-:Y:S01]  /*0d50*/  IMAD.X R3, R5, 0x1, R13, P0 ;  /* 0x0000000105037824 */ /* 0x000fe200000e060d */
[----:B------:R-:W-:-:S04]  /*0d60*/  LEA R6, P0, R2, UR14, 0x3 ;  /* 0x0000000e02067c11 */ /* 0x000fc8000f8018ff */
[----:B------:R-:W-:-:S05]  /*0d70*/  LEA.HI.X R7, R2, UR15, R3, 0x3, P0 ;  /* 0x0000000f02077c11 */ /* 0x000fca00080f1c03 */
[----:B0-----:R-:W2:Y:S01]  /*0d80*/  LDG.E.64 R8, desc[UR10][R6.64] ;  /* 0x0000000a06087981 */ /* 0x001ea2000c1e1b00 */
[C---:B------:R-:W-:Y:S02]  /*0d90*/  LEA R10, R11.reuse, UR4, 0x3 ;  /* 0x000000040b0a7c11 */ /* 0x040fe4000f8e18ff */
[----:B------:R-:W-:-:S03]  /*0da0*/  IADD3 R11, P0, PT, R11, UR6, RZ ;  /* 0x000000060b0b7c10 */ /* 0x000fc6000ff1e0ff */
[----:B------:R-:W2:Y:S02]  /*0db0*/  LDS.64 R2, [R10] ;  /* 0x000000000a027984 */ /* 0x000ea40000000a00 */
[----:B------:R-:W-:Y:S01]  /*0dc0*/  IMAD.X R13, RZ, RZ, R13, P0 ;  /* 0x000000ffff0d7224 */ /* 0x000fe200000e060d */
[----:B------:R-:W-:Y:S01]  /*0dd0*/  ISETP.GE.U32.AND P0, PT, R11, UR16, PT ;  /* 0x000000100b007c0c */ /* 0x000fe2000bf06070 */
[----:B------:R1:W-:Y:S03]  /*0de0*/  STS.64 [R10], RZ ;  /* 0x000000ff0a007388 */ /* 0x0003e60000000a00 */
[----:B------:R-:W-:Y:S01]  /*0df0*/  ISETP.GE.U32.AND.EX P0, PT, R13, UR17, PT, P0 ;  /* 0x000000110d007c0c */ /* 0x000fe2000bf06100 */
[----:B--2---:R-:W-:-:S07]  /*0e00*/  DADD R2, R2, R8 ;  /* 0x0000000002027229 */ /* 0x004fce0000000008 */
[----:B------:R1:W-:Y:S05]  /*0e10*/  STG.E.64 desc[UR10][R6.64], R2 ;  /* 0x0000000206007986 */ /* 0x0003ea000c101b0a */
[----:B------:R-:W-:Y:S05]  /*0e20*/  @!P0 BRA `(.L_x_16) ;  /* 0xfffffffc00c48947 */ /* 0x000fea000383ffff */
.L_x_15:
[----:B------:R-:W-:Y:S05]  /*0e30*/  BSYNC.RECONVERGENT B0 ;  /* 0x0000000000007941 */ /* 0x000fea0003800200 */
.L_x_14:
[----:B------:R-:W-:-:S05]  /*0e40*/  VIADD R14, R14, 0x1 ;  /* 0x000000010e0e7836 */ /* 0x000fca0000000000 */
[----:B------:R-:W-:-:S13]  /*0e50*/  ISETP.NE.AND P0, PT, R14, R15, PT ;  /* 0x0000000f0e00720c */ /* 0x000fda0003f05270 */
[----:B------:R-:W-:Y:S05]  /*0e60*/  @P0 BRA `(.L_x_17) ;  /* 0xfffffff800c80947 */ /* 0x000fea000383ffff */
[----:B------:R-:W-:Y:S05]  /*0e70*/  EXIT ;  /* 0x000000000000794d */ /* 0x000fea0003800000 */
        .weak           $__internal_0_$__cuda_sm20_div_u64
        .type           $__internal_0_$__cuda_sm20_div_u64,@function
        .size           $__internal_0_$__cuda_sm20_div_u64,(.L_x_31 - $__internal_0_$__cuda_sm20_div_u64)
$__internal_0_$__cuda_sm20_div_u64:
[----:B------:R-:W-:Y:S02]  /*0e80*/  IMAD.MOV.U32 R12, RZ, RZ, R2 ;  /* 0x000000ffff0c7224 */ /* 0x000fe400078e0002 */
[----:B------:R-:W-:-:S04]  /*0e90*/  IMAD.MOV.U32 R13, RZ, RZ, R3 ;  /* 0x000000ffff0d7224 */ /* 0x000fc800078e0003 */
[----:B------:R-:W0:Y:S08]  /*0ea0*/  I2F.U64.RP R7, R12 ;  /* 0x0000000c00077312 */ /* 0x000e300000309000 */
[----:B0-----:R-:W0:Y:S02]  /*0eb0*/  MUFU.RCP R7, R7 ;  /* 0x0000000700077308 */ /* 0x001e240000001000 */
[----:B0-----:R-:W-:-:S06]  /*0ec0*/  VIADD R8, R7, 0x1ffffffe ;  /* 0x1ffffffe07087836 */ /* 0x001fcc0000000000 */
[----:B------:R-:W0:Y:S02]  /*0ed0*/  F2I.U64.TRUNC R8, R8 ;  /* 0x0000000800087311 */ /* 0x000e24000020d800 */
[----:B0-----:R-:W-:-:S04]  /*0ee0*/  IMAD.WIDE.U32 R10, R8, R2, RZ ;  /* 0x00000002080a7225 */ /* 0x001fc800078e00ff */
[----:B------:R-:W-:Y:S01]  /*0ef0*/  IMAD R11, R8, R3, R11 ;  /* 0x00000003080b7224 */ /* 0x000fe200078e020b */
[----:B------:R-:W-:-:S03]  /*0f00*/  IADD3 R15, P0, PT, RZ, -R10, RZ ;  /* 0x8000000aff0f7210 */ /* 0x000fc60007f1e0ff */
[----:B------:R-:W-:Y:S02]  /*0f10*/  IMAD R11, R9, R2, R11 ;  /* 0x00000002090b7224 */ /* 0x000fe400078e020b */
[----:B------:R-:W-:-:S04]  /*0f20*/  IMAD.HI.U32 R10, R8, R15, RZ ;  /* 0x0000000f080a7227 */ /* 0x000fc800078e00ff */
[----:B------:R-:W-:Y:S02]  /*0f30*/  IMAD.X R17, RZ, RZ, ~R11, P0 ;  /* 0x000000ffff117224 */ /* 0x000fe400000e0e0b */
[----:B------:R-:W-:Y:S02]  /*0f40*/  IMAD.MOV.U32 R11, RZ, RZ, R8 ;  /* 0x000000ffff0b7224 */ /* 0x000fe400078e0008 */
[-C--:B------:R-:W-:Y:S02]  /*0f50*/  IMAD R13, R9, R17.reuse, RZ ;  /* 0x00000011090d7224 */ /* 0x080fe400078e02ff */
[----:B------:R-:W-:-:S04]  /*0f60*/  IMAD.WIDE.U32 R10, P0, R8, R17, R10 ;  /* 0x00000011080a7225 */ /* 0x000fc8000780000a */
[----:B------:R-:W-:-:S04]  /*0f70*/  IMAD.HI.U32 R7, R9, R17, RZ ;  /* 0x0000001109077227 */ /* 0x000fc800078e00ff */
[----:B------:R-:W-:-:S04]  /*0f80*/  IMAD.HI.U32 R10, P1, R9, R15, R10 ;  /* 0x0000000f090a7227 */ /* 0x000fc8000782000a */
[----:B------:R-:W-:Y:S01]  /*0f90*/  IMAD.X R7, R7, 0x1, R9, P0 ;  /* 0x0000000107077824 */ /* 0x000fe200000e0609 */
[----:B------:R-:W-:-:S04]  /*0fa0*/  IADD3 R11, P2, PT, R13, R10, RZ ;  /* 0x0000000a0d0b7210 */ /* 0x000fc80007f5e0ff */
[----:B------:R-:W-:Y:S01]  /*0fb0*/  IADD3.X R7, PT, PT, RZ, RZ, R7, P2, P1 ;  /* 0x000000ffff077210 */ /* 0x000fe200017e2407 */
[----:B------:R-:W-:-:S04]  /*0fc0*/  IMAD.WIDE.U32 R8, R11, R2, RZ ;  /* 0x000000020b087225 */ /* 0x000fc800078e00ff */
[----:B------:R-:W-:Y:S01]  /*0fd0*/  IMAD R9, R11, R3, R9 ;  /* 0x000000030b097224 */ /* 0x000fe200078e0209 */
[----:B------:R-:W-:-:S03]  /*0fe0*/  IADD3 R13, P0, PT, RZ, -R8, RZ ;  /* 0x80000008ff0d7210 */ /* 0x000fc60007f1e0ff */
[----:B------:R-:W-:Y:S02]  /*0ff0*/  IMAD R9, R7, R2, R9 ;  /* 0x0000000207097224 */ /* 0x000fe400078e0209 */
[----:B------:R-:W-:-:S04]  /*1000*/  IMAD.HI.U32 R10, R11, R13, RZ ;  /* 0x0000000d0b0a7227 */ /* 0x000fc800078e00ff */
[----:B------:R-:W-:Y:S02]  /*1010*/  IMAD.X R8, RZ, RZ, ~R9, P0 ;  /* 0x000000ffff087224 */ /* 0x000fe400000e0e09 */
[----:B------:R-:W-:Y:S02]  /*1020*/  IMAD.MOV.U32 R9, RZ, RZ, RZ ;  /* 0x000000ffff097224 */ /* 0x000fe400078e00ff */
[----:B------:R-:W-:-:S04]  /*1030*/  IMAD.WIDE.U32 R10, P0, R11, R8, R10 ;  /* 0x000000080b0a7225 */ /* 0x000fc8000780000a */
[C---:B------:R-:W-:Y:S02]  /*1040*/  IMAD R12, R7.reuse, R8, RZ ;  /* 0x00000008070c7224 */ /* 0x040fe400078e02ff */
[----:B------:R-:W-:-:S04]  /*1050*/  IMAD.HI.U32 R11, P1, R7, R13, R10 ;  /* 0x0000000d070b7227 */ /* 0x000fc8000782000a */
[----:B------:R-:W-:Y:S01]  /*1060*/  IMAD.HI.U32 R8, R7, R8, RZ ;  /* 0x0000000807087227 */ /* 0x000fe200078e00ff */
[----:B------:R-:W-:-:S03]  /*1070*/  IADD3 R11, P2, PT, R12, R11, RZ ;  /* 0x0000000b0c0b7210 */ /* 0x000fc60007f5e0ff */
[----:B------:R-:W-:Y:S02]  /*1080*/  IMAD.X R7, R8, 0x1, R7, P0 ;  /* 0x0000000108077824 */ /* 0x000fe400000e0607 */
[----:B------:R-:W-:-:S03]  /*1090*/  IMAD.HI.U32 R8, R11, R6, RZ ;  /* 0x000000060b087227 */ /* 0x000fc600078e00ff */
[----:B------:R-:W-:Y:S01]  /*10a0*/  IADD3.X R7, PT, PT, RZ, RZ, R7, P2, P1 ;  /* 0x000000ffff077210 */ /* 0x000fe200017e2407 */
[----:B------:R-:W-:-:S04]  /*10b0*/  IMAD.WIDE.U32 R8, R11, R5, R8 ;  /* 0x000000050b087225 */ /* 0x000fc800078e0008 */
[C---:B------:R-:W-:Y:S02]  /*10c0*/  IMAD R11, R7.reuse, R5, RZ ;  /* 0x00000005070b7224 */ /* 0x040fe400078e02ff */
[----:B------:R-:W-:-:S04]  /*10d0*/  IMAD.HI.U32 R8, P0, R7, R6, R8 ;  /* 0x0000000607087227 */ /* 0x000fc80007800008 */
[----:B------:R-:W-:Y:S01]  /*10e0*/  IMAD.HI.U32 R7, R7, R5, RZ ;  /* 0x0000000507077227 */ /* 0x000fe200078e00ff */
[----:B------:R-:W-:-:S03]  /*10f0*/  IADD3 R11, P1, PT, R11, R8, RZ ;  /* 0x000000080b0b7210 */ /* 0x000fc60007f3e0ff */
[----:B------:R-:W-:Y:S02]  /*1100*/  IMAD.X R7, RZ, RZ, R7, P0 ;  /* 0x000000ffff077224 */ /* 0x000fe400000e0607 */
[----:B------:R-:W-:-:S04]  /*1110*/  IMAD.WIDE.U32 R8, R11, R2, RZ ;  /* 0x000000020b087225 */ /* 0x000fc800078e00ff */
[----:B------:R-:W-:Y:S01]  /*1120*/  IMAD.X R7, RZ, RZ, R7, P1 ;  /* 0x000000ffff077224 */ /* 0x000fe200008e0607 */
[----:B------:R-:W-:Y:S01]  /*1130*/  IADD3 R13, P1, PT, -R8, R6, RZ ;  /* 0x00000006080d7210 */ /* 0x000fe20007f3e1ff */
[----:B------:R-:W-:-:S03]  /*1140*/  IMAD R9, R11, R3, R9 ;  /* 0x000000030b097224 */ /* 0x000fc600078e0209 */
[-C--:B------:R-:W-:Y:S01]  /*1150*/  ISETP.GE.U32.AND P0, PT, R13, R2.reuse, PT ;  /* 0x000000020d00720c */ /* 0x080fe20003f06070 */
[----:B------:R-:W-:-:S04]  /*1160*/  IMAD R6, R7, R2, R9 ;  /* 0x0000000207067224 */ /* 0x000fc800078e0209 */
[----:B------:R-:W-:Y:S01]  /*1170*/  IMAD.X R10, R5, 0x1, ~R6, P1 ;  /* 0x00000001050a7824 */ /* 0x000fe200008e0e06 */
[----:B------:R-:W-:Y:S01]  /*1180*/  IADD3 R5, P1, PT, -R2, R13, RZ ;  /* 0x0000000d02057210 */ /* 0x000fe20007f3e1ff */
[----:B------:R-:W-:-:S03]  /*1190*/  VIADD R6, R11, 0x1 ;  /* 0x000000010b067836 */ /* 0x000fc60000000000 */
[C---:B------:R-:W-:Y:S01]  /*11a0*/  ISETP.GE.U32.AND.EX P0, PT, R10.reuse, R3, PT, P0 ;  /* 0x000000030a00720c */ /* 0x040fe20003f06100 */
[----:B------:R-:W-:Y:S01]  /*11b0*/  IMAD.X R8, R10, 0x1, ~R3, P1 ;  /* 0x000000010a087824 */ /* 0x000fe200008e0e03 */
[----:B------:R-:W-:Y:S02]  /*11c0*/  ISETP.NE.U32.AND P1, PT, R2, RZ, PT ;  /* 0x000000ff0200720c */ /* 0x000fe40003f25070 */
[----:B------:R-:W-:Y:S02]  /*11d0*/  SEL R5, R5, R13, P0 ;  /* 0x0000000d05057207 */ /* 0x000fe40000000000 */
[----:B------:R-:W-:Y:S02]  /*11e0*/  SEL R6, R6, R11, P0 ;  /* 0x0000000b06067207 */ /* 0x000fe40000000000 */
[----:B------:R-:W-:Y:S02]  /*11f0*/  SEL R8, R8, R10, P0 ;  /* 0x0000000a08087207 */ /* 0x000fe40000000000 */
[----:B------:R-:W-:Y:S01]  /*1200*/  ISETP.GE.U32.AND P0, PT, R5, R2, PT ;  /* 0x000000020500720c */ /* 0x000fe20003f06070 */
[----:B------:R-:W-:Y:S01]  /*1210*/  VIADD R15, R6, 0x1 ;  /* 0x00000001060f7836 */ /* 0x000fe20000000000 */
[----:B------:R-:W-:Y:S01]  /*1220*/  ISETP.NE.AND.EX P1, PT, R3, RZ, PT, P1 ;  /* 0x000000ff0300720c */ /* 0x000fe20003f25310 */
[----:B------:R-:W-:Y:S01]  /*1230*/  IMAD.MOV.U32 R5, RZ, RZ, 0x0 ;  /* 0x00000000ff057424 */ /* 0x000fe200078e00ff */
[----:B------:R-:W-:-:S04]  /*1240*/  ISETP.GE.U32.AND.EX P0, PT, R8, R3, PT, P0 ;  /* 0x000000030800720c */ /* 0x000fc80003f06100 */
[----:B------:R-:W-:-:S04]  /*1250*/  SEL R15, R15, R6, P0 ;  /* 0x000000060f0f7207 */ /* 0x000fc80000000000 */
[----:B------:R-:W-:Y:S01]  /*1260*/  SEL R15, R15, 0xffffffff, P1 ;  /* 0xffffffff0f0f7807 */ /* 0x000fe20000800000 */
[----:B------:R-:W-:Y:S06]  /*1270*/  RET.REL.NODEC R4 `(_Z10out_perm_kPdPcPmS0_S0_mmm) ;  /* 0xffffffec04607950 */ /* 0x000fec0003c3ffff */
.L_x_18:
[----:B------:R-:W-:-:S00]  /*1280*/  BRA `(.L_x_18) ;  /* 0xfffffffc00fc7947 */ /* 0x000fc0000383ffff */
[----:B------:R-:W-:-:S00]  /*1290*/  NOP ;  /* 0x0000000000007918 */ /* 0x000fc00000000000 */
        /* <DEDUP_REMOVED lines=14> */
.L_x_31:


//--------------------- .text._Z9in_perm_kPcPmS_S_mmm --------------------------
	.section	.text._Z9in_perm_kPcPmS_S_mmm,"ax",@progbits
	.align	128
        .global         _Z9in_perm_kPcPmS_S_mmm
        .type           _Z9in_perm_kPcPmS_S_mmm,@function
        .size           _Z9in_perm_kPcPmS_S_mmm,(.L_x_32 - _Z9in_perm_kPcPmS_S_mmm)
        .other          _Z9in_perm_kPcPmS_S_mmm,@"STO_CUDA_ENTRY STV_DEFAULT"
_Z9in_perm_kPcPmS_S_mmm:
.text._Z9in_perm_kPcPmS_S_mmm:
[----:B------:R-:W-:Y:S08]  /*0000*/  LDC R1, c[0x0][0x37c] ;  /* 0x0000df00ff017b82 */ /* 0x000ff00000000800 */
[----:B------:R-:W0:Y:S01]  /*0010*/  S2UR UR5, SR_CTAID.X ;  /* 0x00000000000579c3 */ /* 0x000e220000002500 */
[----:B------:R-:W0:Y:S01]  /*0020*/  LDCU.64 UR8, c[0x0][0x3b0] ;  /* 0x00007600ff0877ac */ /* 0x000e220008000a00 */
[----:B------:R-:W-:-:S06]  /*0030*/  UMOV UR4, URZ ;  /* 0x000000ff00047c82 */ /* 0x000fcc0008000000 */
[----:B------:R-:W1:Y:S01]  /*0040*/  LDC R3, c[0x0][0x370] ;  /* 0x0000dc00ff037b82 */ /* 0x000e620000000800 */
        /* <DEDUP_REMOVED lines=17> */
[----:B------:R-:W-:Y:S01]  /*0160*/  @P0 IADD3 R2, PT, PT, R2, -R3, RZ ;  /* 0x8000000302020210 */ /* 0x000fe20007ffe0ff */
[----:B------:R-:W-:-:S03]  /*0170*/  @P0 VIADD R5, R5, 0x1 ;  /* 0x0000000105050836 */ /* 0x000fc60000000000 */
[----:B------:R-:W-:-:S13]  /*0180*/  ISETP.GE.U32.AND P1, PT, R2, R3, PT ;  /* 0x000000030200720c */ /* 0x000fda0003f26070 */
[----:B------:R-:W-:Y:S01]  /*0190*/  @P1 VIADD R5, R5, 0x1 ;  /* 0x0000000105051836 */ /* 0x000fe20000000000 */
[----:B------:R-:W-:-:S05]  /*01a0*/  @!P2 LOP3.LUT R5, RZ, R3, RZ, 0x33, !PT ;  /* 0x00000003ff05a212 */ /* 0x000fca00078e33ff */
[----:B------:R-:W-:Y:S01]  /*01b0*/  IMAD.MOV.U32 R0, RZ, RZ, R5 ;  /* 0x000000ffff007224 */ /* 0x000fe200078e0005 */
[----:B------:R-:W-:Y:S06]  /*01c0*/  BRA `(.L_x_20) ;  /* 0x0000000000187947 */ /* 0x000fec0003800000 */
.L_x_19:
[----:B------:R-:W-:Y:S01]  /*01d0*/  MOV R6, UR6 ;  /* 0x0000000600067c02 */ /* 0x000fe20008000f00 */
[----:B------:R-:W-:Y:S01]  /*01e0*/  IMAD.U32 R7, RZ, RZ, UR7 ;  /* 0x00000007ff077e24 */ /* 0x000fe2000f8e00ff */
[----:B------:R-:W-:Y:S01]  /*01f0*/  MOV R4, 0x220 ;  /* 0x0000022000047802 */ /* 0x000fe20000000f00 */
[----:B------:R-:W-:-:S07]  /*0200*/  IMAD.U32 R2, RZ, RZ, UR8 ;  /* 0x00000008ff027e24 */ /* 0x000fce000f8e00ff */
[----:B-1----:R-:W-:Y:S05]  /*0210*/  CALL.REL.NOINC `($__internal_1_$__cuda_sm20_div_u64) ;  /* 0x0000000400a87944 */ /* 0x002fea0003c00000 */
[----:B------:R-:W-:-:S07]  /*0220*/  IMAD.MOV.U32 R0, RZ, RZ, R2 ;  /* 0x000000ffff007224 */ /* 0x000fce00078e0002 */
.L_x_20:
        /* <DEDUP_REMOVED lines=9> */
[----:B0-----:R-:W-:-:S06]  /*02c0*/  IADD3 R4, PT, PT, R7, 0xffffffe, RZ ;  /* 0x0ffffffe07047810 */ /* 0x001fcc0007ffe0ff */
        /* <DEDUP_REMOVED lines=9> */
[----:B------:R-:W-:Y:S01]  /*0360*/  @P0 IADD3 R6, PT, PT, R6, -R3, RZ ;  /* 0x8000000306060210 */ /* 0x000fe20007ffe0ff */
[----:B------:R-:W-:-:S03]  /*0370*/  @P0 VIADD R5, R5, 0x1 ;  /* 0x0000000105050836 */ /* 0x000fc60000000000 */
[----:B------:R-:W-:-:S13]  /*0380*/  ISETP.GE.U32.AND P1, PT, R6, R3, PT ;  /* 0x000000030600720c */ /* 0x000fda0003f26070 */
[----:B------:R-:W-:Y:S01]  /*0390*/  @P1 VIADD R5, R5, 0x1 ;  /* 0x0000000105051836 */ /* 0x000fe20000000000 */
[----:B------:R-:W-:Y:S01]  /*03a0*/  @!P2 LOP3.LUT R5, RZ, R3, RZ, 0x33, !PT ;  /* 0x00000003ff05a212 */ /* 0x000fe200078e33ff */
[----:B------:R-:W-:Y:S06]  /*03b0*/  BRA `(.L_x_22) ;  /* 0x00000000000c7947 */ /* 0x000fec0003800000 */
.L_x_21:
[----:B------:R-:W-:-:S07]  /*03c0*/  MOV R4, 0x3e0 ;  /* 0x000003e000047802 */ /* 0x000fce0000000f00 */
[----:B------:R-:W-:Y:S05]  /*03d0*/  CALL.REL.NOINC `($__internal_1_$__cuda_sm20_div_u64) ;  /* 0x0000000400387944 */ /* 0x000fea0003c00000 */
[----:B------:R-:W-:-:S07]  /*03e0*/  IMAD.MOV.U32 R5, RZ, RZ, R2 ;  /* 0x000000ffff057224 */ /* 0x000fce00078e0002 */
.L_x_22:
[----:B------:R-:W-:-:S13]  /*03f0*/  ISETP.GE.AND P0, PT, R0, R5, PT ;  /* 0x000000050000720c */ /* 0x000fda0003f06270 */
[----:B------:R-:W-:Y:S05]  /*0400*/  @P0 EXIT ;  /* 0x000000000000094d */ /* 0x000fea0003800000 */
[----:B------:R-:W0:Y:S01]  /*0410*/  S2UR UR5, SR_CgaCtaId ;  /* 0x00000000000579c3 */ /* 0x000e220000008800 */
[----:B------:R-:W1:Y:S01]  /*0420*/  S2R R7, SR_TID.X ;  /* 0x0000000000077919 */ /* 0x000e620000002100 */
[----:B------:R-:W-:Y:S01]  /*0430*/  UMOV UR4, 0x400 ;  /* 0x0000040000047882 */ /* 0x000fe20000000000 */
[----:B------:R-:W2:Y:S01]  /*0440*/  LDCU UR6, c[0x0][0x360] ;  /* 0x00006c00ff0677ac */ /* 0x000ea20008000800 */
[----:B------:R-:W3:Y:S02]  /*0450*/  LDCU.64 UR8, c[0x0][0x358] ;  /* 0x00006b00ff0877ac */ /* 0x000ee40008000a00 */
[----:B0-23--:R-:W-:-:S12]  /*0460*/  ULEA UR4, UR5, UR4, 0x18 ;  /* 0x0000000405047291 */ /* 0x00dfd8000f8ec0ff */
.L_x_29:
[----:B0-----:R-:W0:Y:S01]  /*0470*/  LDC.64 R2, c[0x0][0x3a0] ;  /* 0x0000e800ff027b82 */ /* 0x001e220000000a00 */
[----:B------:R-:W2:Y:S07]  /*0480*/  LDCU.64 UR10, c[0x0][0x390] ;  /* 0x00007200ff0a77ac */ /* 0x000eae0008000a00 */
[----:B-1----:R-:W3:Y:S01]  /*0490*/  LDC.64 R14, c[0x0][0x388] ;  /* 0x0000e200ff0e7b82 */ /* 0x002ee20000000a00 */
[----:B0-----:R-:W-:-:S04]  /*04a0*/  IADD3 R2, P0, PT, R0, R2, RZ ;  /* 0x0000000200027210 */ /* 0x001fc80007f1e0ff */
[----:B------:R-:W-:Y:S02]  /*04b0*/  LEA.HI.X.SX32 R3, R0, R3, 0x1, P0 ;  /* 0x0000000300037211 */ /* 0x000fe400000f0eff */
[----:B---3--:R-:W-:-:S04]  /*04c0*/  LEA R14, P0, R2, R14, 0x5 ;  /* 0x0000000e020e7211 */ /* 0x008fc800078028ff */
[----:B------:R-:W-:Y:S02]  /*04d0*/  LEA.HI.X R15, R2, R15, R3, 0x5, P0 ;  /* 0x0000000f020f7211 */ /* 0x000fe400000f2c03 */
[----:B------:R-:W1:Y:S03]  /*04e0*/  LDC.64 R2, c[0x0][0x3a8] ;  /* 0x0000ea00ff027b82 */ /* 0x000e660000000a00 */
[----:B-----5:R0:W5:Y:S04]  /*04f0*/  LDG.E.64 R8, desc[UR8][R14.64] ;  /* 0x000000080e087981 */ /* 0x020168000c1e1b00 */
[----:B------:R0:W5:Y:S04]  /*0500*/  LDG.E.64 R10, desc[UR8][R14.64+0x8] ;  /* 0x000008080e0a7981 */ /* 0x000168000c1e1b00 */
[----:B------:R0:W5:Y:S01]  /*0510*/  LDG.E.64 R12, desc[UR8][R14.64+0x10] ;  /* 0x000010080e0c7981 */ /* 0x000162000c1e1b00 */
[----:B------:R-:W-:Y:S01]  /*0520*/  BSSY.RECONVERGENT B0, `(.L_x_23) ;  /* 0x0000013000007945 */ /* 0x000fe20003800200 */
[----:B-1----:R-:W-:-:S04]  /*0530*/  ISETP.GE.U32.AND P0, PT, R7, R2, PT ;  /* 0x000000020700720c */ /* 0x002fc80003f06070 */
[----:B------:R-:W-:-:S13]  /*0540*/  ISETP.GE.U32.AND.EX P0, PT, RZ, R3, PT, P0 ;  /* 0x00000003ff00720c */ /* 0x000fda0003f06100 */
[----:B0-2---:R-:W-:Y:S05]  /*0550*/  @P0 BRA `(.L_x_24) ;  /* 0x00000000003c0947 */ /* 0x005fea0003800000 */
[----:B------:R-:W5:Y:S01]  /*0560*/  LDG.E.64 R14, desc[UR8][R14.64+0x18] ;  /* 0x000018080e0e7981 */ /* 0x000f62000c1e1b00 */
[----:B------:R-:W-:Y:S01]  /*0570*/  MOV R21, R7 ;  /* 0x0000000700157202 */ /* 0x000fe20000000f00 */
[----:B------:R-:W-:-:S07]  /*0580*/  IMAD.MOV.U32 R6, RZ, RZ, RZ ;  /* 0x000000ffff067224 */ /* 0x000fce00078e00ff */
.L_x_25:
[----:B-----5:R-:W-:-:S05]  /*0590*/  IADD3 R4, P1, PT, R14, R21, RZ ;  /* 0x000000150e047210 */ /* 0x020fca0007f3e0ff */
[----:B0-----:R-:W-:Y:S01]  /*05a0*/  IMAD.X R17, R15, 0x1, R6, P1 ;  /* 0x000000010f117824 */ /* 0x001fe200008e0606 */
[----:B------:R-:W-:-:S04]  /*05b0*/  LEA R16, P1, R4, UR10, 0x3 ;  /* 0x0000000a04107c11 */ /* 0x000fc8000f8218ff */
[----:B------:R-:W-:-:S06]  /*05c0*/  LEA.HI.X R17, R4, UR11, R17, 0x3, P1 ;  /* 0x0000000b04117c11 */ /* 0x000fcc00088f1c11 */
[----:B------:R-:W2:Y:S01]  /*05d0*/  LDG.E.64 R16, desc[UR8][R16.64] ;  /* 0x0000000810107981 */ /* 0x000ea2000c1e1b00 */
[C---:B------:R-:W-:Y:S02]  /*05e0*/  LEA R19, R21.reuse, UR4, 0x3 ;  /* 0x0000000415137c11 */ /* 0x040fe4000f8e18ff */
[----:B------:R-:W-:-:S05]  /*05f0*/  IADD3 R21, P1, PT, R21, UR6, RZ ;  /* 0x0000000615157c10 */ /* 0x000fca000ff3e0ff */
[----:B------:R-:W-:Y:S01]  /*0600*/  IMAD.X R6, RZ, RZ, R6, P1 ;  /* 0x000000ffff067224 */ /* 0x000fe200008e0606 */
[----:B------:R-:W-:-:S04]  /*0610*/  ISETP.GE.U32.AND P1, PT, R21, R2, PT ;  /* 0x000000021500720c */ /* 0x000fc80003f26070 */
[----:B------:R-:W-:Y:S01]  /*0620*/  ISETP.GE.U32.AND.EX P1, PT, R6, R3, PT, P1 ;  /* 0x000000030600720c */ /* 0x000fe20003f26110 */
[----:B--2---:R0:W-:-:S12]  /*0630*/  STS.64 [R19], R16 ;  /* 0x0000001013007388 */ /* 0x0041d80000000a00 */
[----:B------:R-:W-:Y:S05]  /*0640*/  @!P1 BRA `(.L_x_25) ;  /* 0xfffffffc00d09947 */ /* 0x000fea000383ffff */
.L_x_24:
[----:B------:R-:W-:Y:S05]  /*0650*/  BSYNC.RECONVERGENT B0 ;  /* 0x0000000000007941 */ /* 0x000fea0003800200 */
.L_x_23:
[----:B------:R-:W-:Y:S01]  /*0660*/  IADD3 R0, PT, PT, R0, 0x1, RZ ;  /* 0x0000000100007810 */ /* 0x000fe20007ffe0ff */
[----:B------:R-:W-:Y:S03]  /*0670*/  BAR.SYNC.DEFER_BLOCKING 0x0 ;  /* 0x0000000000007b1d */ /* 0x000fe60000010000 */
[----:B------:R-:W-:-:S03]  /*0680*/  ISETP.NE.AND P1, PT, R0, R5, PT ;  /* 0x000000050000720c */ /* 0x000fc60003f25270 */
[----:B------:R-:W-:Y:S04]  /*0690*/  BSSY.RECONVERGENT B0, `(.L_x_26) ;  /* 0x000001f000007945 */ /* 0x000fe80003800200 */
[----:B------:R-:W-:Y:S06]  /*06a0*/  @P0 BRA `(.L_x_27) ;  /* 0x0000000000740947 */ /* 0x000fec0003800000 */
[----:B------:R-:W1:Y:S01]  /*06b0*/  LDCU.64 UR10, c[0x0][0x398] ;  /* 0x00007300ff0a77ac */ /* 0x000e620008000a00 */
[----:B------:R-:W-:Y:S02]  /*06c0*/  IMAD.MOV.U32 R21, RZ, RZ, R7 ;  /* 0x000000ffff157224 */ /* 0x000fe400078e0007 */
[----:B------:R-:W-:Y:S01]  /*06d0*/  IMAD.MOV.U32 R22, RZ, RZ, RZ ;  /* 0x000000ffff167224 */ /* 0x000fe200078e00ff */
[----:B------:R-:W2:Y:S01]  /*06e0*/  LDCU.64 UR12, c[0x0][0x380] ;  /* 0x00007000ff0c77ac */ /* 0x000ea20008000a00 */
[----:B-1---5:R-:W-:Y:S02]  /*06f0*/  IADD3 R4, P0, PT, R12, UR10, RZ ;  /* 0x0000000a0c047c10 */ /* 0x022fe4000ff1e0ff */
[----:B--2---:R-:W-:Y:S02]  /*0700*/  IADD3 R6, P2, PT, R10, UR12, RZ ;  /* 0x0000000c0a067c10 */ /* 0x004fe4000ff5e0ff */
[----:B------:R-:W-:Y:S02]  /*0710*/  IADD3 R8, P3, PT, R8, UR12, RZ ;  /* 0x0000000c08087c10 */ /* 0x000fe4000ff7e0ff */
[----:B------:R-:W-:-:S02]  /*0720*/  IADD3.X R12, PT, PT, R13, UR11, RZ, P0, !PT ;  /* 0x0000000b0d0c7c10 */ /* 0x000fc400087fe4ff */
[----:B------:R-:W-:Y:S02]  /*0730*/  IADD3.X R13, PT, PT, R11, UR13, RZ, P2, !PT ;  /* 0x0000000d0b0d7c10 */ /* 0x000fe400097fe4ff */
[----:B------:R-:W-:-:S07]  /*0740*/  IADD3.X R23, PT, PT, R9, UR13, RZ, P3, !PT ;  /* 0x0000000d09177c10 */ /* 0x000fce0009ffe4ff */
.L_x_28:
[C---:B01----:R-:W-:Y:S01]  /*0750*/  IMAD.SHL.U32 R17, R21.reuse, 0x8, RZ ;  /* 0x0000000815117824 */ /* 0x043fe200078e00ff */
[----:B------:R-:W-:-:S04]  /*0760*/  SHF.L.U64.HI R20, R21, 0x3, R22 ;  /* 0x0000000315147819 */ /* 0x000fc80000010216 */
[----:B------:R-:W-:-:S04]  /*0770*/  IADD3 R18, P0, PT, R17, R8, RZ ;  /* 0x0000000811127210 */ /* 0x000fc80007f1e0ff */
[----:B------:R-:W-:-:S05]  /*0780*/  IADD3.X R19, PT, PT, R20, R23, RZ, P0, !PT ;  /* 0x0000001714137210 */ /* 0x000fca00007fe4ff */
[----:B------:R-:W2:Y:S01]  /*0790*/  LDG.E R18, desc[UR8][R18.64] ;  /* 0x0000000812127981 */ /* 0x000ea2000c1e1900 */
[----:B------:R-:W-:-:S05]  /*07a0*/  IADD3 R10, P0, PT, R17, R6, RZ ;  /* 0x00000006110a7210 */ /* 0x000fca0007f1e0ff */
[----:B------:R-:W-:-:S06]  /*07b0*/  IMAD.X R11, R20, 0x1, R13, P0 ;  /* 0x00000001140b7824 */ /* 0x000fcc00000e060d */
[----:B------:R-:W3:Y:S01]  /*07c0*/  LDG.E.64 R10, desc[UR8][R10.64] ;  /* 0x000000080a0a7981 */ /* 0x000ee2000c1e1b00 */
[----:B------:R-:W-:-:S05]  /*07d0*/  IADD3 R16, P0, PT, R17, R4, RZ ;  /* 0x0000000411107210 */ /* 0x000fca0007f1e0ff */
[----:B------:R-:W-:Y:S01]  /*07e0*/  IMAD.X R17, R20, 0x1, R12, P0 ;  /* 0x0000000114117824 */ /* 0x000fe200000e060c */
[----:B------:R-:W-:-:S05]  /*07f0*/  IADD3 R21, P0, PT, R21, UR6, RZ ;  /* 0x0000000615157c10 */ /* 0x000fca000ff1e0ff */
[----:B------:R-:W-:Y:S01]  /*0800*/  IMAD.X R22, RZ, RZ, R22, P0 ;  /* 0x000000ffff167224 */ /* 0x000fe200000e0616 */
[----:B------:R-:W-:-:S04]  /*0810*/  ISETP.GE.U32.AND P0, PT, R21, R2, PT ;  /* 0x000000021500720c */ /* 0x000fc80003f06070 */
[----:B------:R-:W-:Y:S02]  /*0820*/  ISETP.GE.U32.AND.EX P0, PT, R22, R3, PT, P0 ;  /* 0x000000031600720c */ /* 0x000fe40003f06100 */
[----:B--2---:R-:W-:-:S05]  /*0830*/  LEA R9, R18, UR4, 0x3 ;  /* 0x0000000412097c11 */ /* 0x004fca000f8e18ff */
[----:B------:R-:W3:Y:S02]  /*0840*/  LDS.64 R14, [R9] ;  /* 0x00000000090e7984 */ /* 0x000ee40000000a00 */
[----:B---3--:R-:W-:-:S07]  /*0850*/  DMUL R14, R14, R10 ;  /* 0x0000000a0e0e7228 */ /* 0x008fce0000000000 */
[----:B------:R1:W-:Y:S01]  /*0860*/  STG.E.64 desc[UR8][R16.64], R14 ;  /* 0x0000000e10007986 */ /* 0x0003e2000c101b08 */
[----:B------:R-:W-:Y:S05]  /*0870*/  @!P0 BRA `(.L_x_28) ;  /* 0xfffffffc00b48947 */ /* 0x000fea000383ffff */
.L_x_27:
[----:B------:R-:W-:Y:S05]  /*0880*/  BSYNC.RECONVERGENT B0 ;  /* 0x0000000000007941 */ /* 0x000fea0003800200 */
.L_x_26:
[----:B------:R-:W-:Y:S06]  /*0890*/  BAR.SYNC.DEFER_BLOCKING 0x0 ;  /* 0x0000000000007b1d */ /* 0x000fec0000010000 */
[----:B------:R-:W-:Y:S05]  /*08a0*/  @P1 BRA `(.L_x_29) ;  /* 0xfffffff800f01947 */ /* 0x000fea000383ffff */
[----:B------:R-:W-:Y:S05]  /*08b0*/  EXIT ;  /* 0x000000000000794d */ /* 0x000fea0003800000 */
        .weak           $__internal_1_$__cuda_sm20_div_u64
        .type           $__internal_1_$__cuda_sm20_div_u64,@function
        .size           $__internal_1_$__cuda_sm20_div_u64,(.L_x_32 - $__internal_1_$__cuda_sm20_div_u64)
$__internal_1_$__cuda_sm20_div_u64:
[----:B------:R-:W-:Y:S01]  /*08c0*/  MOV R13, UR4 ;  /* 0x00000004000d7c02 */ /* 0x000fe20008000f00 */
[----:B------:R-:W-:-:S04]  /*08d0*/  IMAD.MOV.U32 R12, RZ, RZ, R3 ;  /* 0x000000ffff0c7224 */ /* 0x000fc800078e0003 */
[----:B------:R-:W0:Y:S08]  /*08e0*/  I2F.U64.RP R5, R12 ;  /* 0x0000000c00057312 */ /* 0x000e300000309000 */
[----:B0-----:R-:W0:Y:S02]  /*08f0*/  MUFU.RCP R5, R5 ;  /* 0x0000000500057308 */ /* 0x001e240000001000 */
[----:B0-----:R-:W-:-:S06]  /*0900*/  VIADD R8, R5, 0x1ffffffe ;  /* 0x1ffffffe05087836 */ /* 0x001fcc0000000000 */
[----:B------:R-:W0:Y:S02]  /*0910*/  F2I.U64.TRUNC R8, R8 ;  /* 0x0000000800087311 */ /* 0x000e24000020d800 */
[----:B0-----:R-:W-:-:S04]  /*0920*/  IMAD.WIDE.U32 R10, R8, R3, RZ ;  /* 0x00000003080a7225 */ /* 0x001fc800078e00ff */
[C---:B------:R-:W-:Y:S01]  /*0930*/  IMAD R7, R8.reuse, UR4, R11 ;  /* 0x0000000408077c24 */ /* 0x040fe2000f8e020b */
[----:B------:R-:W-:Y:S02]  /*0940*/  IADD3 R15, P0, PT, RZ, -R10, RZ ;  /* 0x8000000aff0f7210 */ /* 0x000fe40007f1e0ff */
[----:B------:R-:W-:Y:S01]  /*0950*/  MOV R11, R8 ;  /* 0x00000008000b7202 */ /* 0x000fe20000000f00 */
[----:B------:R-:W-:Y:S02]  /*0960*/  IMAD R7, R9, R3, R7 ;  /* 0x0000000309077224 */ /* 0x000fe400078e0207 */
[----:B------:R-:W-:-:S04]  /*0970*/  IMAD.HI.U32 R10, R8, R15, RZ ;  /* 0x0000000f080a7227 */ /* 0x000fc800078e00ff */
[----:B------:R-:W-:-:S04]  /*0980*/  IMAD.X R7, RZ, RZ, ~R7, P0 ;  /* 0x000000ffff077224 */ /* 0x000fc800000e0e07 */
[----:B------:R-:W-:-:S04]  /*0990*/  IMAD.WIDE.U32 R10, P0, R8, R7, R10 ;  /* 0x00000007080a7225 */ /* 0x000fc8000780000a */
[C---:B------:R-:W-:Y:S02]  /*09a0*/  IMAD R13, R9.reuse, R7, RZ ;  /* 0x00000007090d7224 */ /* 0x040fe400078e02ff */
[----:B------:R-:W-:-:S04]  /*09b0*/  IMAD.HI.U32 R10, P1, R9, R15, R10 ;  /* 0x0000000f090a7227 */ /* 0x000fc8000782000a */
[----:B------:R-:W-:Y:S01]  /*09c0*/  IMAD.HI.U32 R5, R9, R7, RZ ;  /* 0x0000000709057227 */ /* 0x000fe200078e00ff */
[----:B------:R-:W-:-:S03]  /*09d0*/  IADD3 R11, P2, PT, R13, R10, RZ ;  /* 0x0000000a0d0b7210 */ /* 0x000fc60007f5e0ff */
[----:B------:R-:W-:Y:S02]  /*09e0*/  IMAD.X R5, R5, 0x1, R9, P0 ;  /* 0x0000000105057824 */ /* 0x000fe400000e0609 */
[----:B------:R-:W-:-:S03]  /*09f0*/  IMAD.WIDE.U32 R8, R11, R3, RZ ;  /* 0x000000030b087225 */ /* 0x000fc600078e00ff */
[----:B------:R-:W-:Y:S01]  /*0a00*/  IADD3.X R5, PT, PT, RZ, RZ, R5, P2, P1 ;  /* 0x000000ffff057210 */ /* 0x000fe200017e2405 */
[----:B------:R-:W-:Y:S01]  /*0a10*/  IMAD R10, R11, UR4, R9 ;  /* 0x000000040b0a7c24 */ /* 0x000fe2000f8e0209 */
[----:B------:R-:W-:-:S03]  /*0a20*/  IADD3 R9, P0, PT, RZ, -R8, RZ ;  /* 0x80000008ff097210 */ /* 0x000fc60007f1e0ff */
[----:B------:R-:W-:Y:S02]  /*0a30*/  IMAD R7, R5, R3, R10 ;  /* 0x0000000305077224 */ /* 0x000fe400078e020a */
[----:B------:R-:W-:-:S04]  /*0a40*/  IMAD.HI.U32 R10, R11, R9, RZ ;  /* 0x000000090b0a7227 */ /* 0x000fc800078e00ff */
[----:B------:R-:W-:-:S04]  /*0a50*/  IMAD.X R8, RZ, RZ, ~R7, P0 ;  /* 0x000000ffff087224 */ /* 0x000fc800000e0e07 */
[----:B------:R-:W-:-:S04]  /*0a60*/  IMAD.WIDE.U32 R10, P0, R11, R8, R10 ;  /* 0x000000080b0a7225 */ /* 0x000fc8000780000a */
[C---:B------:R-:W-:Y:S02]  /*0a70*/  IMAD R12, R5.reuse, R8, RZ ;  /* 0x00000008050c7224 */ /* 0x040fe400078e02ff */
[----:B------:R-:W-:-:S04]  /*0a80*/  IMAD.HI.U32 R7, P1, R5, R9, R10 ;  /* 0x0000000905077227 */ /* 0x000fc8000782000a */
[----:B------:R-:W-:Y:S02]  /*0a90*/  HFMA2 R9, -RZ, RZ, 0, 0 ;  /* 0x00000000ff097431 */ /* 0x000fe400000001ff */
        /* <DEDUP_REMOVED lines=14> */
[----:B------:R-:W-:-:S03]  /*0b80*/  IMAD R5, R7, UR4, R9 ;  /* 0x0000000407057c24 */ /* 0x000fc6000f8e0209 */
[-C--:B------:R-:W-:Y:S01]  /*0b90*/  ISETP.GE.U32.AND P0, PT, R8, R3.reuse, PT ;  /* 0x000000030800720c */ /* 0x080fe20003f06070 */
[----:B------:R-:W-:-:S04]  /*0ba0*/  IMAD R5, R10, R3, R5 ;  /* 0x000000030a057224 */ /* 0x000fc800078e0205 */
[----:B------:R-:W-:Y:S01]  /*0bb0*/  IMAD.X R10, R2, 0x1, ~R5, P1 ;  /* 0x00000001020a7824 */ /* 0x000fe200008e0e05 */
[-C--:B------:R-:W-:Y:S02]  /*0bc0*/  IADD3 R6, P1, PT, -R3, R8.reuse, RZ ;  /* 0x0000000803067210 */ /* 0x080fe40007f3e1ff */
[----:B------:R-:W-:Y:S02]  /*0bd0*/  IADD3 R2, PT, PT, R7, 0x1, RZ ;  /* 0x0000000107027810 */ /* 0x000fe40007ffe0ff */
[C---:B------:R-:W-:Y:S02]  /*0be0*/  ISETP.GE.U32.AND.EX P0, PT, R10.reuse, UR4, PT, P0 ;  /* 0x000000040a007c0c */ /* 0x040fe4000bf06100 */
[----:B------:R-:W-:Y:S02]  /*0bf0*/  IADD3.X R5, PT, PT, R10, ~UR4, RZ, P1, !PT ;  /* 0x800000040a057c10 */ /* 0x000fe40008ffe4ff */
[----:B------:R-:W-:Y:S02]  /*0c00*/  SEL R6, R6, R8, P0 ;  /* 0x0000000806067207 */ /* 0x000fe40000000000 */
[----:B------:R-:W-:-:S02]  /*0c10*/  SEL R7, R2, R7, P0 ;  /* 0x0000000702077207 */ /* 0x000fc40000000000 */
[----:B------:R-:W-:Y:S02]  /*0c20*/  SEL R5, R5, R10, P0 ;  /* 0x0000000a05057207 */ /* 0x000fe40000000000 */
[----:B------:R-:W-:Y:S01]  /*0c30*/  ISETP.GE.U32.AND P0, PT, R6, R3, PT ;  /* 0x000000030600720c */ /* 0x000fe20003f06070 */
[----:B------:R-:W-:Y:S01]  /*0c40*/  VIADD R2, R7, 0x1 ;  /* 0x0000000107027836 */ /* 0x000fe20000000000 */
[----:B------:R-:W-:Y:S02]  /*0c50*/  ISETP.NE.U32.AND P1, PT, R3, RZ, PT ;  /* 0x000000ff0300720c */ /* 0x000fe40003f25070 */
[----:B------:R-:W-:Y:S01]  /*0c60*/  ISETP.GE.U32.AND.EX P0, PT, R5, UR4, PT, P0 ;  /* 0x0000000405007c0c */ /* 0x000fe2000bf06100 */
[----:B------:R-:W-:Y:S01]  /*0c70*/  IMAD.MOV.U32 R5, RZ, RZ, 0x0 ;  /* 0x00000000ff057424 */ /* 0x000fe200078e00ff */
[----:B------:R-:W-:Y:S02]  /*0c80*/  ISETP.NE.AND.EX P1, PT, RZ, UR4, PT, P1 ;  /* 0x00000004ff007c0c */ /* 0x000fe4000bf25310 */
[----:B------:R-:W-:-:S04]  /*0c90*/  SEL R2, R2, R7, P0 ;  /* 0x0000000702027207 */ /* 0x000fc80000000000 */
[----:B------:R-:W-:Y:S01]  /*0ca0*/  SEL R2, R2, 0xffffffff, P1 ;  /* 0xffffffff02027807 */ /* 0x000fe20000800000 */
[----:B------:R-:W-:Y:S06]  /*0cb0*/  RET.REL.NODEC R4 `(_Z9in_perm_kPcPmS_S_mmm) ;  /* 0xfffffff004d07950 */ /* 0x000fec0003c3ffff */
.L_x_30:
        /* <DEDUP_REMOVED lines=12> */
.L_x_32:


//--------------------- .nv.shared._Z10out_perm_kPdPcPmS0_S0_mmm --------------------------
	.section	.nv.shared._Z10out_perm_kPdPcPmS0_S0_mmm,"aw",@nobits
	.sectionflags	@""
	.align	16
	.zero		1024


//--------------------- .nv.shared.reserved.0     --------------------------
	.section	.nv.shared.reserved.0,"aw",@nobits
	.weak		__nv_reservedSMEM_offset_0_alias
	.size		__nv_reservedSMEM_offset_0_alias, 0, 64
	.other		__nv_reservedSMEM_offset_0_alias,@"STO_CUDA_RESERVED_SHARED STV_DEFAULT"
__nv_reservedSMEM_offset_0_alias:
	.zero		0
	.zero		64


//--------------------- .nv.shared._Z9in_perm_kPcPmS_S_mmm --------------------------
	.section	.nv.shared._Z9in_perm_kPcPmS_S_mmm,"aw",@nobits
	.sectionflags	@""
	.align	16
	.zero		1024


//--------------------- .nv.constant0._Z10out_perm_kPdPcPmS0_S0_mmm --------------------------
	.section	.nv.constant0._Z10out_perm_kPdPcPmS0_S0_mmm,"a",@progbits
	.sectionflags	@""
	.align	4
.nv.constant0._Z10out_perm_kPdPcPmS0_S0_mmm:
	.zero		960


//--------------------- .nv.constant0._Z9in_perm_kPcPmS_S_mmm --------------------------
	.section	.nv.constant0._Z9in_perm_kPcPmS_S_mmm,"a",@progbits
	.sectionflags	@""
	.align	4
.nv.constant0._Z9in_perm_kPcPmS_S_mmm:
	.zero		952


//--------------------- SYMBOLS --------------------------

	.type		.nv.reservedSmem.offset0,@object
	.size		.nv.reservedSmem.offset0,0x4
	.type		.nv.reservedSmem.cap,@object
	.size		.nv.reservedSmem.cap,0x4
